// auto-generated by cutlass_sweep.epilogue — config: {"arch": "sm_100", "cluster_m": 2, "cluster_n": 1, "dtype": "fp16", "fusion": "bias", "tile_k": 64, "tile_m": 256, "tile_n": 128}
#include "cutlass/cutlass.h"
#include "cutlass/gemm/collective/collective_builder.hpp"
#include "cutlass/gemm/device/gemm_universal_adapter.h"
#include "cutlass/gemm/kernel/gemm_universal.hpp"
#include "cutlass/epilogue/collective/collective_builder.hpp"
#include "cutlass/epilogue/fusion/operations.hpp"
#include "cutlass/epilogue/thread/activation.h"

using Elem = cutlass::half_t;
using Acc  = float;
using TileShape    = cute::Shape<cute::_256, cute::_128, cute::_64>;
using ClusterShape = cute::Shape<cute::_2, cute::_1, cute::_1>;
using FusionOp     = cutlass::epilogue::fusion::LinCombPerRowBias<Elem, Acc>;

using CollectiveEpilogue = typename cutlass::epilogue::collective::CollectiveBuilder<
    cutlass::arch::Sm100, cutlass::arch::OpClassTensorOp,
    TileShape, ClusterShape,
    cutlass::epilogue::collective::EpilogueTileAuto,
    Acc, Acc,
    Elem, cutlass::layout::RowMajor, 128 / cutlass::sizeof_bits<Elem>::value,
    Elem, cutlass::layout::RowMajor, 128 / cutlass::sizeof_bits<Elem>::value,
    cutlass::epilogue::collective::EpilogueScheduleAuto,
    FusionOp
  >::CollectiveOp;

using CollectiveMainloop = typename cutlass::gemm::collective::CollectiveBuilder<
    cutlass::arch::Sm100, cutlass::arch::OpClassTensorOp,
    Elem, cutlass::layout::RowMajor, 128 / cutlass::sizeof_bits<Elem>::value,
    Elem, cutlass::layout::ColumnMajor, 128 / cutlass::sizeof_bits<Elem>::value,
    Acc,
    TileShape, ClusterShape,
    cutlass::gemm::collective::StageCountAutoCarveout<
        static_cast<int>(sizeof(typename CollectiveEpilogue::SharedStorage))>,
    cutlass::gemm::collective::KernelScheduleAuto
  >::CollectiveOp;

using GemmKernel = cutlass::gemm::kernel::GemmUniversal<
    cute::Shape<int,int,int,int>, CollectiveMainloop, CollectiveEpilogue>;
using Gemm = cutlass::gemm::device::GemmUniversalAdapter<GemmKernel>;

auto* _anchor = &cutlass::device_kernel<GemmKernel>;


// ===== COMPILED SASS (sm_100a) =====

	.target	sm_100a

	.elftype	@"ET_EXEC"


//--------------------- .note.nv.tkinfo           --------------------------
	.section	.note.nv.tkinfo,"",@"SHT_NOTE"
	.sectionflags	@"SHF_NOTE_NV_TKINFO"
	.tkinfo
        /*0018*/ 	.word	0x00000002
        /*0030*/ 	.string	""
        /*0030*/ 	.string	"ptxas"
        /*0030*/ 	.string	"Cuda compilation tools, release 13.0, V13.0.88"
        /*0030*/ 	.string	"Build cuda_13.0.r13.0/compiler.36424714_0"
        /*0030*/ 	.string	"-arch sm_100a -m 64 "



//--------------------- .note.nv.cuinfo           --------------------------
	.section	.note.nv.cuinfo,"",@"SHT_NOTE"
	.sectionflags	@"SHF_NOTE_NV_CUINFO"
        /*0018*/ 	.short	0x0002
        /*001a*/ 	.short	0x0064
        /*001c*/ 	.short	0x0082
	.zero		2


//--------------------- .nv.info                  --------------------------
	.section	.nv.info,"",@"SHT_CUDA_INFO"
	.align	4


	//----- nvinfo : EIATTR_REGCOUNT
	.align		4
        /*0000*/ 	.byte	0x04, 0x2f
        /*0002*/ 	.short	(.L_19 - .L_18)
	.align		4
.L_18:
        /*0004*/ 	.word	index@(_ZN7cutlass13device_kernelINS_4gemm6kernel13GemmUniversalIN4cute5tupleIJiiiiEEENS1_10collective13CollectiveMmaINS1_35MainloopSm100TmaUmmaWarpSpecializedILi8ELi2ELi4ENS5_IJNS4_1CILi2EEENSA_ILi1EEESC_EEEEENS5_IJNSA_ILi256EEENSA_ILi128EEENSA_ILi64EEEEEENS_6half_tENS5_IJlSC_lEEESJ_SK_NS4_8TiledMMAINS4_8MMA_AtomIJNS4_26SM100_MMA_F16BF16_2x1SM_SSISJ_SJ_fLi256ELi128ELNS4_4UMMA5MajorE0ELSP_0ELNSO_7ScaleInE0ELSQ_0EEEEEENS4_6LayoutINS5_IJSC_SC_SC_EEENS5_IJNSA_ILi0EEESV_SV_EEEEENS5_IJNS4_10UnderscoreESY_SY_EEEEENS4_18SM100_TMA_2SM_LOADENS4_14ComposedLayoutINS4_7SwizzleILi3ELi4ELi3EEENS4_18smem_ptr_flag_bitsILi16EEENST_INS5_IJNSA_ILi8EEESH_EEENS5_IJSH_SC_EEEEEEEvNS4_8identityES11_S1B_vS1C_EENS_8epilogue10collective18CollectiveEpilogueINS1E_23Sm100TmaWarpSpecializedILi4ELi2ELi32ELb1ELb0EEEJNS5_IJSG_SG_SH_EEENS5_IJNST_ISG_SC_EENST_INSA_ILi32EEESC_EEEEESJ_SK_SJ_SK_NS1E_6fusion15FusionCallbacksIS1I_NS1O_17LinCombPerRowBiasISJ_fSJ_SJ_fLi8ELNS_15FloatRoundStyleE2EEES1J_S1N_JEEENS4_5SM1004TMEM4LOAD26SM100_TMEM_LOAD_32dp32b32xENS4_13SM90_TMA_LOADENS12_INS13_ILi2ELi4ELi3EEES16_NST_INS5_IJS17_S1L_EEENS5_IJS1L_SC_EEEEEEENS4_39AutoVectorizingCopyWithAssumedAlignmentILi128EEENS4_14SM90_TMA_STOREES23_S25_S25_EEEvvEEEEvNT_6ParamsE)
        /*0008*/ 	.word	0x0000007b


	//----- nvinfo : EIATTR_FRAME_SIZE
	.align		4
.L_19:
        /*000c*/ 	.byte	0x04, 0x11
        /*000e*/ 	.short	(.L_21 - .L_20)
	.align		4
.L_20:
        /*0010*/ 	.word	index@($__internal_2_$__cuda_sm10x_tcgen05_guardrail_trap_unallocated_columns_being_dealloced)
        /*0014*/ 	.word	0x00000000


	//----- nvinfo : EIATTR_FRAME_SIZE
	.align		4
.L_21:
        /*0018*/ 	.byte	0x04, 0x11
        /*001a*/ 	.short	(.L_23 - .L_22)
	.align		4
.L_22:
        /*001c*/ 	.word	index@($__internal_1_$__cuda_sm10x_tcgen05_guardrail_trap_phase_invalid_during_alloc)
        /*0020*/ 	.word	0x00000000


	//----- nvinfo : EIATTR_FRAME_SIZE
	.align		4
.L_23:
        /*0024*/ 	.byte	0x04, 0x11
        /*0026*/ 	.short	(.L_25 - .L_24)
	.align		4
.L_24:
        /*0028*/ 	.word	index@($__internal_0_$__cuda_sm10x_tcgen05_guardrail_trap_col_being_dealloced_not_returned_by_alloc)
        /*002c*/ 	.word	0x00000000


	//----- nvinfo : EIATTR_FRAME_SIZE
	.align		4
.L_25:
        /*0030*/ 	.byte	0x04, 0x11
        /*0032*/ 	.short	(.L_27 - .L_26)
	.align		4
.L_26:
        /*0034*/ 	.word	index@(_ZN7cutlass13device_kernelINS_4gemm6kernel13GemmUniversalIN4cute5tupleIJiiiiEEENS1_10collective13CollectiveMmaINS1_35MainloopSm100TmaUmmaWarpSpecializedILi8ELi2ELi4ENS5_IJNS4_1CILi2EEENSA_ILi1EEESC_EEEEENS5_IJNSA_ILi256EEENSA_ILi128EEENSA_ILi64EEEEEENS_6half_tENS5_IJlSC_lEEESJ_SK_NS4_8TiledMMAINS4_8MMA_AtomIJNS4_26SM100_MMA_F16BF16_2x1SM_SSISJ_SJ_fLi256ELi128ELNS4_4UMMA5MajorE0ELSP_0ELNSO_7ScaleInE0ELSQ_0EEEEEENS4_6LayoutINS5_IJSC_SC_SC_EEENS5_IJNSA_ILi0EEESV_SV_EEEEENS5_IJNS4_10UnderscoreESY_SY_EEEEENS4_18SM100_TMA_2SM_LOADENS4_14ComposedLayoutINS4_7SwizzleILi3ELi4ELi3EEENS4_18smem_ptr_flag_bitsILi16EEENST_INS5_IJNSA_ILi8EEESH_EEENS5_IJSH_SC_EEEEEEEvNS4_8identityES11_S1B_vS1C_EENS_8epilogue10collective18CollectiveEpilogueINS1E_23Sm100TmaWarpSpecializedILi4ELi2ELi32ELb1ELb0EEEJNS5_IJSG_SG_SH_EEENS5_IJNST_ISG_SC_EENST_INSA_ILi32EEESC_EEEEESJ_SK_SJ_SK_NS1E_6fusion15FusionCallbacksIS1I_NS1O_17LinCombPerRowBiasISJ_fSJ_SJ_fLi8ELNS_15FloatRoundStyleE2EEES1J_S1N_JEEENS4_5SM1004TMEM4LOAD26SM100_TMEM_LOAD_32dp32b32xENS4_13SM90_TMA_LOADENS12_INS13_ILi2ELi4ELi3EEES16_NST_INS5_IJS17_S1L_EEENS5_IJS1L_SC_EEEEEEENS4_39AutoVectorizingCopyWithAssumedAlignmentILi128EEENS4_14SM90_TMA_STOREES23_S25_S25_EEEvvEEEEvNT_6ParamsE)
        /*0038*/ 	.word	0x00000000


	//----- nvinfo : EIATTR_MIN_STACK_SIZE
	.align		4
.L_27:
        /*003c*/ 	.byte	0x04, 0x12
        /*003e*/ 	.short	(.L_29 - .L_28)
	.align		4
.L_28:
        /*0040*/ 	.word	index@(_ZN7cutlass13device_kernelINS_4gemm6kernel13GemmUniversalIN4cute5tupleIJiiiiEEENS1_10collective13CollectiveMmaINS1_35MainloopSm100TmaUmmaWarpSpecializedILi8ELi2ELi4ENS5_IJNS4_1CILi2EEENSA_ILi1EEESC_EEEEENS5_IJNSA_ILi256EEENSA_ILi128EEENSA_ILi64EEEEEENS_6half_tENS5_IJlSC_lEEESJ_SK_NS4_8TiledMMAINS4_8MMA_AtomIJNS4_26SM100_MMA_F16BF16_2x1SM_SSISJ_SJ_fLi256ELi128ELNS4_4UMMA5MajorE0ELSP_0ELNSO_7ScaleInE0ELSQ_0EEEEEENS4_6LayoutINS5_IJSC_SC_SC_EEENS5_IJNSA_ILi0EEESV_SV_EEEEENS5_IJNS4_10UnderscoreESY_SY_EEEEENS4_18SM100_TMA_2SM_LOADENS4_14ComposedLayoutINS4_7SwizzleILi3ELi4ELi3EEENS4_18smem_ptr_flag_bitsILi16EEENST_INS5_IJNSA_ILi8EEESH_EEENS5_IJSH_SC_EEEEEEEvNS4_8identityES11_S1B_vS1C_EENS_8epilogue10collective18CollectiveEpilogueINS1E_23Sm100TmaWarpSpecializedILi4ELi2ELi32ELb1ELb0EEEJNS5_IJSG_SG_SH_EEENS5_IJNST_ISG_SC_EENST_INSA_ILi32EEESC_EEEEESJ_SK_SJ_SK_NS1E_6fusion15FusionCallbacksIS1I_NS1O_17LinCombPerRowBiasISJ_fSJ_SJ_fLi8ELNS_15FloatRoundStyleE2EEES1J_S1N_JEEENS4_5SM1004TMEM4LOAD26SM100_TMEM_LOAD_32dp32b32xENS4_13SM90_TMA_LOADENS12_INS13_ILi2ELi4ELi3EEES16_NST_INS5_IJS17_S1L_EEENS5_IJS1L_SC_EEEEEEENS4_39AutoVectorizingCopyWithAssumedAlignmentILi128EEENS4_14SM90_TMA_STOREES23_S25_S25_EEEvvEEEEvNT_6ParamsE)
        /*0044*/ 	.word	0x00000000
.L_29:


//--------------------- .nv.compat                --------------------------
	.section	.nv.compat,"",@"SHT_CUDA_COMPAT_INFO"
	.align	4
        /*0000*/ 	.byte	0x02, 0x09, 0x01, 0x00, 0x02, 0x02, 0x02, 0x00, 0x02, 0x05, 0x05, 0x00, 0x03, 0x07, 0x01, 0x01
        /*0010*/ 	.byte	0x02, 0x03, 0x01, 0x00, 0x02, 0x06, 0x01, 0x00, 0x04, 0x0b, 0x08, 0x00, 0x09, 0x00, 0x00, 0x00
        /*0020*/ 	.byte	0x00, 0x00, 0x00, 0x00


//--------------------- .nv.info._ZN7cutlass13device_kernelINS_4gemm6kernel13GemmUniversalIN4cute5tupleIJiiiiEEENS1_10collective13CollectiveMmaINS1_35MainloopSm100TmaUmmaWarpSpecializedILi8ELi2ELi4ENS5_IJNS4_1CILi2EEENSA_ILi1EEESC_EEEEENS5_IJNSA_ILi256EEENSA_ILi128EEENSA_ILi64EEEEEENS_6half_tENS5_IJlSC_lEEESJ_SK_NS4_8TiledMMAINS4_8MMA_AtomIJNS4_26SM100_MMA_F16BF16_2x1SM_SSISJ_SJ_fLi256ELi128ELNS4_4UMMA5MajorE0ELSP_0ELNSO_7ScaleInE0ELSQ_0EEEEEENS4_6LayoutINS5_IJSC_SC_SC_EEENS5_IJNSA_ILi0EEESV_SV_EEEEENS5_IJNS4_10UnderscoreESY_SY_EEEEENS4_18SM100_TMA_2SM_LOADENS4_14ComposedLayoutINS4_7SwizzleILi3ELi4ELi3EEENS4_18smem_ptr_flag_bitsILi16EEENST_INS5_IJNSA_ILi8EEESH_EEENS5_IJSH_SC_EEEEEEEvNS4_8identityES11_S1B_vS1C_EENS_8epilogue10collective18CollectiveEpilogueINS1E_23Sm100TmaWarpSpecializedILi4ELi2ELi32ELb1ELb0EEEJNS5_IJSG_SG_SH_EEENS5_IJNST_ISG_SC_EENST_INSA_ILi32EEESC_EEEEESJ_SK_SJ_SK_NS1E_6fusion15FusionCallbacksIS1I_NS1O_17LinCombPerRowBiasISJ_fSJ_SJ_fLi8ELNS_15FloatRoundStyleE2EEES1J_S1N_JEEENS4_5SM1004TMEM4LOAD26SM100_TMEM_LOAD_32dp32b32xENS4_13SM90_TMA_LOADENS12_INS13_ILi2ELi4ELi3EEES16_NST_INS5_IJS17_S1L_EEENS5_IJS1L_SC_EEEEEEENS4_39AutoVectorizingCopyWithAssumedAlignmentILi128EEENS4_14SM90_TMA_STOREES23_S25_S25_EEEvvEEEEvNT_6ParamsE --------------------------
	.section	.nv.info._ZN7cutlass13device_kernelINS_4gemm6kernel13GemmUniversalIN4cute5tupleIJiiiiEEENS1_10collective13CollectiveMmaINS1_35MainloopSm100TmaUmmaWarpSpecializedILi8ELi2ELi4ENS5_IJNS4_1CILi2EEENSA_ILi1EEESC_EEEEENS5_IJNSA_ILi256EEENSA_ILi128EEENSA_ILi64EEEEEENS_6half_tENS5_IJlSC_lEEESJ_SK_NS4_8TiledMMAINS4_8MMA_AtomIJNS4_26SM100_MMA_F16BF16_2x1SM_SSISJ_SJ_fLi256ELi128ELNS4_4UMMA5MajorE0ELSP_0ELNSO_7ScaleInE0ELSQ_0EEEEEENS4_6LayoutINS5_IJSC_SC_SC_EEENS5_IJNSA_ILi0EEESV_SV_EEEEENS5_IJNS4_10UnderscoreESY_SY_EEEEENS4_18SM100_TMA_2SM_LOADENS4_14ComposedLayoutINS4_7SwizzleILi3ELi4ELi3EEENS4_18smem_ptr_flag_bitsILi16EEENST_INS5_IJNSA_ILi8EEESH_EEENS5_IJSH_SC_EEEEEEEvNS4_8identityES11_S1B_vS1C_EENS_8epilogue10collective18CollectiveEpilogueINS1E_23Sm100TmaWarpSpecializedILi4ELi2ELi32ELb1ELb0EEEJNS5_IJSG_SG_SH_EEENS5_IJNST_ISG_SC_EENST_INSA_ILi32EEESC_EEEEESJ_SK_SJ_SK_NS1E_6fusion15FusionCallbacksIS1I_NS1O_17LinCombPerRowBiasISJ_fSJ_SJ_fLi8ELNS_15FloatRoundStyleE2EEES1J_S1N_JEEENS4_5SM1004TMEM4LOAD26SM100_TMEM_LOAD_32dp32b32xENS4_13SM90_TMA_LOADENS12_INS13_ILi2ELi4ELi3EEES16_NST_INS5_IJS17_S1L_EEENS5_IJS1L_SC_EEEEEEENS4_39AutoVectorizingCopyWithAssumedAlignmentILi128EEENS4_14SM90_TMA_STOREES23_S25_S25_EEEvvEEEEvNT_6ParamsE,"",@"SHT_CUDA_INFO"
	.sectionflags	@""
	.align	4


	//----- nvinfo : EIATTR_CUDA_API_VERSION
	.align		4
        /*0000*/ 	.byte	0x04, 0x37
        /*0002*/ 	.short	(.L_31 - .L_30)
.L_30:
        /*0004*/ 	.word	0x00000082


	//----- nvinfo : EIATTR_KPARAM_INFO
	.align		4
.L_31:
        /*0008*/ 	.byte	0x04, 0x17
        /*000a*/ 	.short	(.L_33 - .L_32)
.L_32:
        /*000c*/ 	.word	0x00000000
        /*0010*/ 	.short	0x0000
        /*0012*/ 	.short	0x0000
        /*0014*/ 	.byte	0x00, 0xf0, 0x01, 0x20


	//----- nvinfo : EIATTR_AT_ENTRY_FRAGMENTS
	.align		4
.L_33:
        /*0018*/ 	.byte	0x04, 0x4f
        /*001a*/ 	.short	(.L_35 - .L_34)


	//   ....[0]....
.L_34:
        /*001c*/ 	.word	0x00000007


	//----- nvinfo : EIATTR_RESERVED_SMEM_USED
	.align		4
.L_35:
        /*0020*/ 	.byte	0x01, 0x41
	.zero		2


	//----- nvinfo : EIATTR_SPARSE_MMA_MASK
	.align		4
        /*0024*/ 	.byte	0x03, 0x50
        /*0026*/ 	.short	0x0000


	//----- nvinfo : EIATTR_TCGEN05_2CTA_USED
	.align		4
        /*0028*/ 	.byte	0x01, 0x52
	.zero		2


	//----- nvinfo : EIATTR_MAXREG_COUNT
	.align		4
        /*002c*/ 	.byte	0x03, 0x1b
        /*002e*/ 	.short	0x00ff


	//----- nvinfo : EIATTR_NUM_BARRIERS
	.align		4
        /*0030*/ 	.byte	0x02, 0x4c
        /*0032*/ 	.byte	0x07
	.zero		1


	//----- nvinfo : EIATTR_EXTERNS
	.align		4
        /*0034*/ 	.byte	0x04, 0x0f
        /*0036*/ 	.short	(.L_37 - .L_36)


	//   ....[0]....
	.align		4
.L_36:
        /*0038*/ 	.word	index@(__assertfail)


	//----- nvinfo : EIATTR_MERCURY_ISA_VERSION
	.align		4
.L_37:
        /*003c*/ 	.byte	0x03, 0x5f
        /*003e*/ 	.short	0x0101


	//----- nvinfo : EIATTR_INT_WARP_WIDE_INSTR_OFFSETS
	.align		4
        /*0040*/ 	.byte	0x04, 0x31
        /*0042*/ 	.short	(.L_39 - .L_38)


	//   ....[0]....
.L_38:
        /*0044*/ 	.word	0x00000d80


	//   ....[1]....
        /*0048*/ 	.word	0x00000e20


	//   ....[2]....
        /*004c*/ 	.word	0x00002180


	//   ....[3]....
        /*0050*/ 	.word	0x00004280


	//   ....[4]....
        /*0054*/ 	.word	0x000042b0


	//   ....[5]....
        /*0058*/ 	.word	0x00004300


	//   ....[6]....
        /*005c*/ 	.word	0x00004c20


	//   ....[7]....
        /*0060*/ 	.word	0x00004c80


	//   ....[8]....
        /*0064*/ 	.word	0x00004d70


	//   ....[9]....
        /*0068*/ 	.word	0x00004de0


	//   ....[10]....
        /*006c*/ 	.word	0x00004ef0


	//   ....[11]....
        /*0070*/ 	.word	0x00004f80


	//   ....[12]....
        /*0074*/ 	.word	0x00005150


	//   ....[13]....
        /*0078*/ 	.word	0x000052b0


	//----- nvinfo : EIATTR_COOP_GROUP_MASK_REGIDS
	.align		4
.L_39:
        /*007c*/ 	.byte	0x04, 0x29
        /*007e*/ 	.short	(.L_41 - .L_40)


	//   ....[0]....
.L_40:
        /*0080*/ 	.word	0xffffffff


	//   ....[1]....
        /*0084*/ 	.word	0xffffffff


	//   ....[2]....
        /*0088*/ 	.word	0xffffffff


	//   ....[3]....
        /*008c*/ 	.word	0xffffffff


	//   ....[4]....
        /*0090*/ 	.word	0xffffffff


	//   ....[5]....
        /*0094*/ 	.word	0xffffffff


	//   ....[6]....
        /*0098*/ 	.word	0xffffffff


	//   ....[7]....
        /*009c*/ 	.word	0xffffffff


	//   ....[8]....
        /*00a0*/ 	.word	0xffffffff


	//   ....[9]....
        /*00a4*/ 	.word	0xffffffff


	//   ....[10]....
        /*00a8*/ 	.word	0xffffffff


	//   ....[11]....
        /*00ac*/ 	.word	0xffffffff


	//   ....[12]....
        /*00b0*/ 	.word	0xffffffff


	//   ....[13]....
        /*00b4*/ 	.word	0xffffffff


	//----- nvinfo : EIATTR_COOP_GROUP_INSTR_OFFSETS
	.align		4
.L_41:
        /*00b8*/ 	.byte	0x04, 0x28
        /*00ba*/ 	.short	(.L_43 - .L_42)


	//   ....[0]....
.L_42:
        /*00bc*/ 	.word	0x000000c0


	//   ....[1]....
        /*00c0*/ 	.word	0x000004f0


	//   ....[2]....
        /*00c4*/ 	.word	0x000006f0


	//   ....[3]....
        /*00c8*/ 	.word	0x00000880


	//   ....[4]....
        /*00cc*/ 	.word	0x00000970


	//   ....[5]....
        /*00d0*/ 	.word	0x00000ad0


	//   ....[6]....
        /*00d4*/ 	.word	0x00000c60


	//   ....[7]....
        /*00d8*/ 	.word	0x00000ea0


	//   ....[8]....
        /*00dc*/ 	.word	0x00002060


	//   ....[9]....
        /*00e0*/ 	.word	0x00003070


	//   ....[10]....
        /*00e4*/ 	.word	0x00003540


	//   ....[11]....
        /*00e8*/ 	.word	0x00003570


	//   ....[12]....
        /*00ec*/ 	.word	0x00004190


	//   ....[13]....
        /*00f0*/ 	.word	0x000043a0


	//----- nvinfo : EIATTR_VRC_CTA_INIT_COUNT
	.align		4
.L_43:
        /*00f4*/ 	.byte	0x02, 0x4a
        /*00f6*/ 	.byte	0x80
	.zero		1


	//----- nvinfo : EIATTR_SYSCALL_OFFSETS
	.align		4
        /*00f8*/ 	.byte	0x04, 0x46
        /*00fa*/ 	.short	(.L_45 - .L_44)


	//   ....[0]....
.L_44:
        /*00fc*/ 	.word	0x00005d80


	//   ....[1]....
        /*0100*/ 	.word	0x00005e70


	//   ....[2]....
        /*0104*/ 	.word	0x00006700


	//   ....[3]....
        /*0108*/ 	.word	0x00007380


	//   ....[4]....
        /*010c*/ 	.word	0x00007fd0


	//   ....[5]....
        /*0110*/ 	.word	0x00008c20


	//----- nvinfo : EIATTR_MBARRIER_INSTR_OFFSETS
	.align		4
.L_45:
        /*0114*/ 	.byte	0x04, 0x39
        /*0116*/ 	.short	(.L_47 - .L_46)


	//   ....[0]....
.L_46:
        /*0118*/ 	.word	0x000005e0
        /*011c*/ 	.word	0x000000ff
        /*0120*/ 	.word	0x00000000
        /*0124*/ 	.short	0x0100
        /*0126*/ 	.byte	0x08
	.zero		1


	//   ....[1]....
        /*0128*/ 	.word	0x000005f0
        /*012c*/ 	.word	0x000000ff
        /*0130*/ 	.word	0x00000040
        /*0134*/ 	.short	0x0100
        /*0136*/ 	.byte	0x08
	.zero		1


	//   ....[2]....
        /*0138*/ 	.word	0x00000600
        /*013c*/ 	.word	0x000000ff
        /*0140*/ 	.word	0x00000008
        /*0144*/ 	.short	0x0100
        /*0146*/ 	.byte	0x08
	.zero		1


	//   ....[3]....
        /*0148*/ 	.word	0x00000610
        /*014c*/ 	.word	0x000000ff
        /*0150*/ 	.word	0x00000048
        /*0154*/ 	.short	0x0100
        /*0156*/ 	.byte	0x08
	.zero		1


	//   ....[4]....
        /*0158*/ 	.word	0x00000620
        /*015c*/ 	.word	0x000000ff
        /*0160*/ 	.word	0x00000010
        /*0164*/ 	.short	0x0100
        /*0166*/ 	.byte	0x08
	.zero		1


	//   ....[5]....
        /*0168*/ 	.word	0x00000630
        /*016c*/ 	.word	0x000000ff
        /*0170*/ 	.word	0x00000050
        /*0174*/ 	.short	0x0100
        /*0176*/ 	.byte	0x08
	.zero		1


	//   ....[6]....
        /*0178*/ 	.word	0x00000640
        /*017c*/ 	.word	0x000000ff
        /*0180*/ 	.word	0x00000018
        /*0184*/ 	.short	0x0100
        /*0186*/ 	.byte	0x08
	.zero		1


	//   ....[7]....
        /*0188*/ 	.word	0x00000650
        /*018c*/ 	.word	0x000000ff
        /*0190*/ 	.word	0x00000058
        /*0194*/ 	.short	0x0100
        /*0196*/ 	.byte	0x08
	.zero		1


	//   ....[8]....
        /*0198*/ 	.word	0x00000660
        /*019c*/ 	.word	0x000000ff
        /*01a0*/ 	.word	0x00000020
        /*01a4*/ 	.short	0x0100
        /*01a6*/ 	.byte	0x08
	.zero		1


	//   ....[9]....
        /*01a8*/ 	.word	0x00000670
        /*01ac*/ 	.word	0x000000ff
        /*01b0*/ 	.word	0x00000060
        /*01b4*/ 	.short	0x0100
        /*01b6*/ 	.byte	0x08
	.zero		1


	//   ....[10]....
        /*01b8*/ 	.word	0x00000680
        /*01bc*/ 	.word	0x000000ff
        /*01c0*/ 	.word	0x00000028
        /*01c4*/ 	.short	0x0100
        /*01c6*/ 	.byte	0x08
	.zero		1


	//   ....[11]....
        /*01c8*/ 	.word	0x00000690
        /*01cc*/ 	.word	0x000000ff
        /*01d0*/ 	.word	0x00000068
        /*01d4*/ 	.short	0x0100
        /*01d6*/ 	.byte	0x08
	.zero		1


	//   ....[12]....
        /*01d8*/ 	.word	0x000006a0
        /*01dc*/ 	.word	0x000000ff
        /*01e0*/ 	.word	0x00000030
        /*01e4*/ 	.short	0x0100
        /*01e6*/ 	.byte	0x08
	.zero		1


	//   ....[13]....
        /*01e8*/ 	.word	0x000006b0
        /*01ec*/ 	.word	0x000000ff
        /*01f0*/ 	.word	0x00000070
        /*01f4*/ 	.short	0x0100
        /*01f6*/ 	.byte	0x08
	.zero		1


	//   ....[14]....
        /*01f8*/ 	.word	0x000006c0
        /*01fc*/ 	.word	0x000000ff
        /*0200*/ 	.word	0x00000038
        /*0204*/ 	.short	0x0100
        /*0206*/ 	.byte	0x08
	.zero		1


	//   ....[15]....
        /*0208*/ 	.word	0x000006d0
        /*020c*/ 	.word	0x000000ff
        /*0210*/ 	.word	0x00000078
        /*0214*/ 	.short	0x0100
        /*0216*/ 	.byte	0x08
	.zero		1


	//   ....[16]....
        /*0218*/ 	.word	0x000007f0
        /*021c*/ 	.word	0x000000ff
        /*0220*/ 	.word	0x00000080
        /*0224*/ 	.short	0x0100
        /*0226*/ 	.byte	0x09
	.zero		1


	//   ....[17]....
        /*0228*/ 	.word	0x00000800
        /*022c*/ 	.word	0x000000ff
        /*0230*/ 	.word	0x000000a0
        /*0234*/ 	.short	0x0100
        /*0236*/ 	.byte	0x09
	.zero		1


	//   ....[18]....
        /*0238*/ 	.word	0x00000810
        /*023c*/ 	.word	0x000000ff
        /*0240*/ 	.word	0x00000088
        /*0244*/ 	.short	0x0100
        /*0246*/ 	.byte	0x09
	.zero		1


	//   ....[19]....
        /*0248*/ 	.word	0x00000820
        /*024c*/ 	.word	0x000000ff
        /*0250*/ 	.word	0x000000a8
        /*0254*/ 	.short	0x0100
        /*0256*/ 	.byte	0x09
	.zero		1


	//   ....[20]....
        /*0258*/ 	.word	0x00000830
        /*025c*/ 	.word	0x000000ff
        /*0260*/ 	.word	0x00000090
        /*0264*/ 	.short	0x0100
        /*0266*/ 	.byte	0x09
	.zero		1


	//   ....[21]....
        /*0268*/ 	.word	0x00000840
        /*026c*/ 	.word	0x000000ff
        /*0270*/ 	.word	0x000000b0
        /*0274*/ 	.short	0x0100
        /*0276*/ 	.byte	0x09
	.zero		1


	//   ....[22]....
        /*0278*/ 	.word	0x00000850
        /*027c*/ 	.word	0x000000ff
        /*0280*/ 	.word	0x00000098
        /*0284*/ 	.short	0x0100
        /*0286*/ 	.byte	0x09
	.zero		1


	//   ....[23]....
        /*0288*/ 	.word	0x00000860
        /*028c*/ 	.word	0x000000ff
        /*0290*/ 	.word	0x000000b8
        /*0294*/ 	.short	0x0100
        /*0296*/ 	.byte	0x09
	.zero		1


	//   ....[24]....
        /*0298*/ 	.word	0x00000940
        /*029c*/ 	.word	0x000000ff
        /*02a0*/ 	.word	0x000000c0
        /*02a4*/ 	.short	0x0100
        /*02a6*/ 	.byte	0x08
	.zero		1


	//   ....[25]....
        /*02a8*/ 	.word	0x00000950
        /*02ac*/ 	.word	0x000000ff
        /*02b0*/ 	.word	0x000000c8
        /*02b4*/ 	.short	0x0100
        /*02b6*/ 	.byte	0x08
	.zero		1


	//   ....[26]....
        /*02b8*/ 	.word	0x00000a80
        /*02bc*/ 	.word	0x000000ff
        /*02c0*/ 	.word	0x000000d0
        /*02c4*/ 	.short	0x0100
        /*02c6*/ 	.byte	0x08
	.zero		1


	//   ....[27]....
        /*02c8*/ 	.word	0x00000a90
        /*02cc*/ 	.word	0x000000ff
        /*02d0*/ 	.word	0x000000e0
        /*02d4*/ 	.short	0x0100
        /*02d6*/ 	.byte	0x08
	.zero		1


	//   ....[28]....
        /*02d8*/ 	.word	0x00000aa0
        /*02dc*/ 	.word	0x000000ff
        /*02e0*/ 	.word	0x000000d8
        /*02e4*/ 	.short	0x0100
        /*02e6*/ 	.byte	0x08
	.zero		1


	//   ....[29]....
        /*02e8*/ 	.word	0x00000ab0
        /*02ec*/ 	.word	0x000000ff
        /*02f0*/ 	.word	0x000000e8
        /*02f4*/ 	.short	0x0100
        /*02f6*/ 	.byte	0x08
	.zero		1


	//   ....[30]....
        /*02f8*/ 	.word	0x00000bd0
        /*02fc*/ 	.word	0x000000ff
        /*0300*/ 	.word	0x000000f0
        /*0304*/ 	.short	0x0100
        /*0306*/ 	.byte	0x09
	.zero		1


	//   ....[31]....
        /*0308*/ 	.word	0x00000be0
        /*030c*/ 	.word	0x000000ff
        /*0310*/ 	.word	0x00000110
        /*0314*/ 	.short	0x0100
        /*0316*/ 	.byte	0x09
	.zero		1


	//   ....[32]....
        /*0318*/ 	.word	0x00000bf0
        /*031c*/ 	.word	0x000000ff
        /*0320*/ 	.word	0x000000f8
        /*0324*/ 	.short	0x0100
        /*0326*/ 	.byte	0x09
	.zero		1


	//   ....[33]....
        /*0328*/ 	.word	0x00000c00
        /*032c*/ 	.word	0x000000ff
        /*0330*/ 	.word	0x00000118
        /*0334*/ 	.short	0x0100
        /*0336*/ 	.byte	0x09
	.zero		1


	//   ....[34]....
        /*0338*/ 	.word	0x00000c10
        /*033c*/ 	.word	0x000000ff
        /*0340*/ 	.word	0x00000100
        /*0344*/ 	.short	0x0100
        /*0346*/ 	.byte	0x09
	.zero		1


	//   ....[35]....
        /*0348*/ 	.word	0x00000c20
        /*034c*/ 	.word	0x000000ff
        /*0350*/ 	.word	0x00000120
        /*0354*/ 	.short	0x0100
        /*0356*/ 	.byte	0x09
	.zero		1


	//   ....[36]....
        /*0358*/ 	.word	0x00000c30
        /*035c*/ 	.word	0x000000ff
        /*0360*/ 	.word	0x00000108
        /*0364*/ 	.short	0x0100
        /*0366*/ 	.byte	0x09
	.zero		1


	//   ....[37]....
        /*0368*/ 	.word	0x00000c40
        /*036c*/ 	.word	0x000000ff
        /*0370*/ 	.word	0x00000128
        /*0374*/ 	.short	0x0100
        /*0376*/ 	.byte	0x09
	.zero		1


	//   ....[38]....
        /*0378*/ 	.word	0x00000d30
        /*037c*/ 	.word	0x000000ff
        /*0380*/ 	.word	0x00000130
        /*0384*/ 	.short	0x0100
        /*0386*/ 	.byte	0x08
	.zero		1


	//   ....[39]....
        /*0388*/ 	.word	0x00000d40
        /*038c*/ 	.word	0x000000ff
        /*0390*/ 	.word	0x00000140
        /*0394*/ 	.short	0x0100
        /*0396*/ 	.byte	0x08
	.zero		1


	//   ....[40]....
        /*0398*/ 	.word	0x00000d50
        /*039c*/ 	.word	0x000000ff
        /*03a0*/ 	.word	0x00000138
        /*03a4*/ 	.short	0x0100
        /*03a6*/ 	.byte	0x08
	.zero		1


	//   ....[41]....
        /*03a8*/ 	.word	0x00000d60
        /*03ac*/ 	.word	0x000000ff
        /*03b0*/ 	.word	0x00000148
        /*03b4*/ 	.short	0x0100
        /*03b6*/ 	.byte	0x08
	.zero		1


	//   ....[42]....
        /*03b8*/ 	.word	0x00000e50
        /*03bc*/ 	.word	0x000000ff
        /*03c0*/ 	.word	0x00000150
        /*03c4*/ 	.short	0x0100
        /*03c6*/ 	.byte	0x06
	.zero		1


	//   ....[43]....
        /*03c8*/ 	.word	0x00001860
        /*03cc*/ 	.word	0x00000002
        /*03d0*/ 	.word	0x00000140
        /*03d4*/ 	.short	0x010a
        /*03d6*/ 	.byte	0xff
	.zero		1


	//   ....[44]....
        /*03d8*/ 	.word	0x00001890
        /*03dc*/ 	.word	0x00000002
        /*03e0*/ 	.word	0x00000130
        /*03e4*/ 	.short	0x0101
        /*03e6*/ 	.byte	0xff
	.zero		1


	//   ....[45]....
        /*03e8*/ 	.word	0x00001960
        /*03ec*/ 	.word	0x000000ff
        /*03f0*/ 	.word	0x00000040
        /*03f4*/ 	.short	0x010a
        /*03f6*/ 	.byte	0x08
	.zero		1


	//   ....[46]....
        /*03f8*/ 	.word	0x00001a60
        /*03fc*/ 	.word	0x000000ff
        /*0400*/ 	.word	0x00000040
        /*0404*/ 	.short	0x010a
        /*0406*/ 	.byte	0x29
	.zero		1


	//   ....[47]....
        /*0408*/ 	.word	0x00001c10
        /*040c*/ 	.word	0x000000ff
        /*0410*/ 	.word	0x00000040
        /*0414*/ 	.short	0x010a
        /*0416*/ 	.byte	0x08
	.zero		1


	//   ....[48]....
        /*0418*/ 	.word	0x00001d10
        /*041c*/ 	.word	0x000000ff
        /*0420*/ 	.word	0x000000c8
        /*0424*/ 	.short	0x0101
        /*0426*/ 	.byte	0x04
	.zero		1


	//   ....[49]....
        /*0428*/ 	.word	0x00001d30
        /*042c*/ 	.word	0x000000ff
        /*0430*/ 	.word	0x00000040
        /*0434*/ 	.short	0x010a
        /*0436*/ 	.byte	0x08
	.zero		1


	//   ....[50]....
        /*0438*/ 	.word	0x00001db0
        /*043c*/ 	.word	0x000000ff
        /*0440*/ 	.word	0x00000040
        /*0444*/ 	.short	0x010a
        /*0446*/ 	.byte	0x11
	.zero		1


	//   ....[51]....
        /*0448*/ 	.word	0x00001f40
        /*044c*/ 	.word	0x000000ff
        /*0450*/ 	.word	0x00000040
        /*0454*/ 	.short	0x010a
        /*0456*/ 	.byte	0x08
	.zero		1


	//   ....[52]....
        /*0458*/ 	.word	0x00002090
        /*045c*/ 	.word	0x00000002
        /*0460*/ 	.word	0x000000d0
        /*0464*/ 	.short	0x010a
        /*0466*/ 	.byte	0xff
	.zero		1


	//   ....[53]....
        /*0468*/ 	.word	0x00002150
        /*046c*/ 	.word	0x00000002
        /*0470*/ 	.word	0x00000000
        /*0474*/ 	.short	0x0101
        /*0476*/ 	.byte	0xff
	.zero		1


	//   ....[54]....
        /*0478*/ 	.word	0x000026b0
        /*047c*/ 	.word	0x000000ff
        /*0480*/ 	.word	0x00000000
        /*0484*/ 	.short	0x010a
        /*0486*/ 	.byte	0x05
	.zero		1


	//   ....[55]....
        /*0488*/ 	.word	0x00002740
        /*048c*/ 	.word	0x000000ff
        /*0490*/ 	.word	0x00000000
        /*0494*/ 	.short	0x010a
        /*0496*/ 	.byte	0x05
	.zero		1


	//   ....[56]....
        /*0498*/ 	.word	0x000027d0
        /*049c*/ 	.word	0x000000ff
        /*04a0*/ 	.word	0x00000000
        /*04a4*/ 	.short	0x010a
        /*04a6*/ 	.byte	0x05
	.zero		1


	//   ....[57]....
        /*04a8*/ 	.word	0x00002860
        /*04ac*/ 	.word	0x000000ff
        /*04b0*/ 	.word	0x00000000
        /*04b4*/ 	.short	0x010a
        /*04b6*/ 	.byte	0x05
	.zero		1


	//   ....[58]....
        /*04b8*/ 	.word	0x000028f0
        /*04bc*/ 	.word	0x000000ff
        /*04c0*/ 	.word	0x00000000
        /*04c4*/ 	.short	0x010a
        /*04c6*/ 	.byte	0x05
	.zero		1


	//   ....[59]....
        /*04c8*/ 	.word	0x00002980
        /*04cc*/ 	.word	0x000000ff
        /*04d0*/ 	.word	0x00000000
        /*04d4*/ 	.short	0x010a
        /*04d6*/ 	.byte	0x05
	.zero		1


	//   ....[60]....
        /*04d8*/ 	.word	0x00002a10
        /*04dc*/ 	.word	0x000000ff
        /*04e0*/ 	.word	0x00000000
        /*04e4*/ 	.short	0x010a
        /*04e6*/ 	.byte	0x05
	.zero		1


	//   ....[61]....
        /*04e8*/ 	.word	0x00002ab0
        /*04ec*/ 	.word	0x00000000
        /*04f0*/ 	.word	0x00000000
        /*04f4*/ 	.short	0x010a
        /*04f6*/ 	.byte	0xff
	.zero		1


	//   ....[62]....
        /*04f8*/ 	.word	0x00002bd0
        /*04fc*/ 	.word	0x00000000
        /*0500*/ 	.word	0x00000130
        /*0504*/ 	.short	0x010a
        /*0506*/ 	.byte	0xff
	.zero		1


	//   ....[63]....
        /*0508*/ 	.word	0x00002c40
        /*050c*/ 	.word	0x00000000
        /*0510*/ 	.word	0x00000000
        /*0514*/ 	.short	0x0101
        /*0516*/ 	.byte	0xff
	.zero		1


	//   ....[64]....
        /*0518*/ 	.word	0x00002c60
        /*051c*/ 	.word	0x000000ff
        /*0520*/ 	.word	0x000000e0
        /*0524*/ 	.short	0x010a
        /*0526*/ 	.byte	0x05
	.zero		1


	//   ....[65]....
        /*0528*/ 	.word	0x00002d80
        /*052c*/ 	.word	0x00000000
        /*0530*/ 	.word	0x000000d0
        /*0534*/ 	.short	0x010a
        /*0536*/ 	.byte	0xff
	.zero		1


	//   ....[66]....
        /*0538*/ 	.word	0x00002e80
        /*053c*/ 	.word	0x00000000
        /*0540*/ 	.word	0x00000000
        /*0544*/ 	.short	0x0101
        /*0546*/ 	.byte	0xff
	.zero		1


	//   ....[67]....
        /*0548*/ 	.word	0x00002f10
        /*054c*/ 	.word	0x000000ff
        /*0550*/ 	.word	0x000000e0
        /*0554*/ 	.short	0x0106
        /*0556*/ 	.byte	0x05
	.zero		1


	//   ....[68]....
        /*0558*/ 	.word	0x00002f30
        /*055c*/ 	.word	0x000000ff
        /*0560*/ 	.word	0x000000e0
        /*0564*/ 	.short	0x010a
        /*0566*/ 	.byte	0x05
	.zero		1


	//   ....[69]....
        /*0568*/ 	.word	0x00002fc0
        /*056c*/ 	.word	0x000000ff
        /*0570*/ 	.word	0x000000e0
        /*0574*/ 	.short	0x0106
        /*0576*/ 	.byte	0x04
	.zero		1


	//   ....[70]....
        /*0578*/ 	.word	0x00003000
        /*057c*/ 	.word	0x00000000
        /*0580*/ 	.word	0x000000e0
        /*0584*/ 	.short	0x010a
        /*0586*/ 	.byte	0xff
	.zero		1


	//   ....[71]....
        /*0588*/ 	.word	0x00003240
        /*058c*/ 	.word	0x000000ff
        /*0590*/ 	.word	0x00000008
        /*0594*/ 	.short	0x010a
        /*0596*/ 	.byte	0x06
	.zero		1


	//   ....[72]....
        /*0598*/ 	.word	0x00003260
        /*059c*/ 	.word	0x000000ff
        /*05a0*/ 	.word	0x00000008
        /*05a4*/ 	.short	0x010a
        /*05a6*/ 	.byte	0x06
	.zero		1


	//   ....[73]....
        /*05a8*/ 	.word	0x000033f0
        /*05ac*/ 	.word	0x000000ff
        /*05b0*/ 	.word	0x00000008
        /*05b4*/ 	.short	0x010a
        /*05b6*/ 	.byte	0x06
	.zero		1


	//   ....[74]....
        /*05b8*/ 	.word	0x00003410
        /*05bc*/ 	.word	0x000000ff
        /*05c0*/ 	.word	0x00000008
        /*05c4*/ 	.short	0x010a
        /*05c6*/ 	.byte	0x06
	.zero		1


	//   ....[75]....
        /*05c8*/ 	.word	0x000034d0
        /*05cc*/ 	.word	0x000000ff
        /*05d0*/ 	.word	0x00000000
        /*05d4*/ 	.short	0x0101
        /*05d6*/ 	.byte	0x07
	.zero		1


	//   ....[76]....
        /*05d8*/ 	.word	0x00003810
        /*05dc*/ 	.word	0x00000000
        /*05e0*/ 	.word	0x000000d0
        /*05e4*/ 	.short	0x010a
        /*05e6*/ 	.byte	0xff
	.zero		1


	//   ....[77]....
        /*05e8*/ 	.word	0x000038d0
        /*05ec*/ 	.word	0x00000000
        /*05f0*/ 	.word	0x00000000
        /*05f4*/ 	.short	0x0101
        /*05f6*/ 	.byte	0xff
	.zero		1


	//   ....[78]....
        /*05f8*/ 	.word	0x00003990
        /*05fc*/ 	.word	0x000000ff
        /*0600*/ 	.word	0x00000000
        /*0604*/ 	.short	0x010a
        /*0606*/ 	.byte	0x08
	.zero		1


	//   ....[79]....
        /*0608*/ 	.word	0x000039a0
        /*060c*/ 	.word	0x000000ff
        /*0610*/ 	.word	0x00000110
        /*0614*/ 	.short	0x010a
        /*0616*/ 	.byte	0x09
	.zero		1


	//   ....[80]....
        /*0618*/ 	.word	0x00003a50
        /*061c*/ 	.word	0x000000ff
        /*0620*/ 	.word	0x00000000
        /*0624*/ 	.short	0x010a
        /*0626*/ 	.byte	0x08
	.zero		1


	//   ....[81]....
        /*0628*/ 	.word	0x00003b80
        /*062c*/ 	.word	0x000000ff
        /*0630*/ 	.word	0x00000000
        /*0634*/ 	.short	0x010a
        /*0636*/ 	.byte	0x1e
	.zero		1


	//   ....[82]....
        /*0638*/ 	.word	0x00003e80
        /*063c*/ 	.word	0x000000ff
        /*0640*/ 	.word	0x00000000
        /*0644*/ 	.short	0x010a
        /*0646*/ 	.byte	0x08
	.zero		1


	//   ....[83]....
        /*0648*/ 	.word	0x00003f10
        /*064c*/ 	.word	0x000000ff
        /*0650*/ 	.word	0x00000000
        /*0654*/ 	.short	0x010a
        /*0656*/ 	.byte	0x08
	.zero		1


	//   ....[84]....
        /*0658*/ 	.word	0x00003fa0
        /*065c*/ 	.word	0x000000ff
        /*0660*/ 	.word	0x00000000
        /*0664*/ 	.short	0x010a
        /*0666*/ 	.byte	0x08
	.zero		1


	//   ....[85]....
        /*0668*/ 	.word	0x00004040
        /*066c*/ 	.word	0x00000000
        /*0670*/ 	.word	0x00000000
        /*0674*/ 	.short	0x010a
        /*0676*/ 	.byte	0xff
	.zero		1


	//   ....[86]....
        /*0678*/ 	.word	0x00004080
        /*067c*/ 	.word	0x00000000
        /*0680*/ 	.word	0x00000000
        /*0684*/ 	.short	0x010a
        /*0686*/ 	.byte	0xff
	.zero		1


	//   ....[87]....
        /*0688*/ 	.word	0x000040f0
        /*068c*/ 	.word	0x000000ff
        /*0690*/ 	.word	0x00000000
        /*0694*/ 	.short	0x0101
        /*0696*/ 	.byte	0x05
	.zero		1


	//   ....[88]....
        /*0698*/ 	.word	0x00004130
        /*069c*/ 	.word	0x000000ff
        /*06a0*/ 	.word	0x00000150
        /*06a4*/ 	.short	0x010a
        /*06a6*/ 	.byte	0x07
	.zero		1


	//   ....[89]....
        /*06a8*/ 	.word	0x00004180
        /*06ac*/ 	.word	0x000000ff
        /*06b0*/ 	.word	0x00000000
        /*06b4*/ 	.short	0x0101
        /*06b6*/ 	.byte	0x05
	.zero		1


	//   ....[90]....
        /*06b8*/ 	.word	0x000045d0
        /*06bc*/ 	.word	0x00000000
        /*06c0*/ 	.word	0x000000d0
        /*06c4*/ 	.short	0x010a
        /*06c6*/ 	.byte	0xff
	.zero		1


	//   ....[91]....
        /*06c8*/ 	.word	0x00004690
        /*06cc*/ 	.word	0x00000000
        /*06d0*/ 	.word	0x00000000
        /*06d4*/ 	.short	0x0101
        /*06d6*/ 	.byte	0xff
	.zero		1


	//   ....[92]....
        /*06d8*/ 	.word	0x000049b0
        /*06dc*/ 	.word	0x000000ff
        /*06e0*/ 	.word	0x000000c8
        /*06e4*/ 	.short	0x010a
        /*06e6*/ 	.byte	0x06
	.zero		1


	//   ....[93]....
        /*06e8*/ 	.word	0x00004ba0
        /*06ec*/ 	.word	0x000000ff
        /*06f0*/ 	.word	0x000000a0
        /*06f4*/ 	.short	0x010a
        /*06f6*/ 	.byte	0x06
	.zero		1


	//   ....[94]....
        /*06f8*/ 	.word	0x00004d20
        /*06fc*/ 	.word	0x000000ff
        /*0700*/ 	.word	0x00000080
        /*0704*/ 	.short	0x010b
        /*0706*/ 	.byte	0x06
	.zero		1


	//   ....[95]....
        /*0708*/ 	.word	0x00004d30
        /*070c*/ 	.word	0x000000ff
        /*0710*/ 	.word	0x00000000
        /*0714*/ 	.short	0x0101
        /*0716*/ 	.byte	0x08
	.zero		1


	//   ....[96]....
        /*0718*/ 	.word	0x00004d40
        /*071c*/ 	.word	0x000000ff
        /*0720*/ 	.word	0x000000a8
        /*0724*/ 	.short	0x010a
        /*0726*/ 	.byte	0x06
	.zero		1


	//   ....[97]....
        /*0728*/ 	.word	0x00004e90
        /*072c*/ 	.word	0x000000ff
        /*0730*/ 	.word	0x00000088
        /*0734*/ 	.short	0x010b
        /*0736*/ 	.byte	0x06
	.zero		1


	//   ....[98]....
        /*0738*/ 	.word	0x00004ea0
        /*073c*/ 	.word	0x000000ff
        /*0740*/ 	.word	0x00000000
        /*0744*/ 	.short	0x0101
        /*0746*/ 	.byte	0x08
	.zero		1


	//   ....[99]....
        /*0748*/ 	.word	0x00004eb0
        /*074c*/ 	.word	0x000000ff
        /*0750*/ 	.word	0x000000b0
        /*0754*/ 	.short	0x010a
        /*0756*/ 	.byte	0x06
	.zero		1


	//   ....[100]....
        /*0758*/ 	.word	0x00005030
        /*075c*/ 	.word	0x000000ff
        /*0760*/ 	.word	0x00000090
        /*0764*/ 	.short	0x010b
        /*0766*/ 	.byte	0x06
	.zero		1


	//   ....[101]....
        /*0768*/ 	.word	0x00005070
        /*076c*/ 	.word	0x000000ff
        /*0770*/ 	.word	0x00000000
        /*0774*/ 	.short	0x0101
        /*0776*/ 	.byte	0x08
	.zero		1


	//   ....[102]....
        /*0778*/ 	.word	0x000050b0
        /*077c*/ 	.word	0x000000ff
        /*0780*/ 	.word	0x000000b8
        /*0784*/ 	.short	0x010a
        /*0786*/ 	.byte	0x06
	.zero		1


	//   ....[103]....
        /*0788*/ 	.word	0x000052f0
        /*078c*/ 	.word	0x000000ff
        /*0790*/ 	.word	0x00000098
        /*0794*/ 	.short	0x010b
        /*0796*/ 	.byte	0x06
	.zero		1


	//   ....[104]....
        /*0798*/ 	.word	0x00005310
        /*079c*/ 	.word	0x000000ff
        /*07a0*/ 	.word	0x00000000
        /*07a4*/ 	.short	0x0101
        /*07a6*/ 	.byte	0x0d
	.zero		1


	//   ....[105]....
        /*07a8*/ 	.word	0x00005340
        /*07ac*/ 	.word	0x000000ff
        /*07b0*/ 	.word	0x000000a0
        /*07b4*/ 	.short	0x010a
        /*07b6*/ 	.byte	0x06
	.zero		1


	//   ....[106]....
        /*07b8*/ 	.word	0x00005360
        /*07bc*/ 	.word	0x000000ff
        /*07c0*/ 	.word	0x000000a8
        /*07c4*/ 	.short	0x010a
        /*07c6*/ 	.byte	0x06
	.zero		1


	//   ....[107]....
        /*07c8*/ 	.word	0x00005380
        /*07cc*/ 	.word	0x000000ff
        /*07d0*/ 	.word	0x000000b0
        /*07d4*/ 	.short	0x010a
        /*07d6*/ 	.byte	0x06
	.zero		1


	//   ....[108]....
        /*07d8*/ 	.word	0x000053c0
        /*07dc*/ 	.word	0x00000000
        /*07e0*/ 	.word	0x000000b8
        /*07e4*/ 	.short	0x010a
        /*07e6*/ 	.byte	0xff
	.zero		1


	//   ....[109]....
        /*07e8*/ 	.word	0x00005740
        /*07ec*/ 	.word	0x00000000
        /*07f0*/ 	.word	0x000000d0
        /*07f4*/ 	.short	0x010a
        /*07f6*/ 	.byte	0xff
	.zero		1


	//   ....[110]....
        /*07f8*/ 	.word	0x00005850
        /*07fc*/ 	.word	0x00000000
        /*0800*/ 	.word	0x00000000
        /*0804*/ 	.short	0x0101
        /*0806*/ 	.byte	0xff
	.zero		1


	//   ....[111]....
        /*0808*/ 	.word	0x000062a0
        /*080c*/ 	.word	0x000000ff
        /*0810*/ 	.word	0x00000080
        /*0814*/ 	.short	0x010a
        /*0816*/ 	.byte	0x30
	.zero		1


	//   ....[112]....
        /*0818*/ 	.word	0x00006400
        /*081c*/ 	.word	0x00000078
        /*0820*/ 	.word	0x000000f0
        /*0824*/ 	.short	0x010a
        /*0826*/ 	.byte	0xff
	.zero		1


	//   ....[113]....
        /*0828*/ 	.word	0x000064f0
        /*082c*/ 	.word	0x000000ff
        /*0830*/ 	.word	0x00000080
        /*0834*/ 	.short	0x010a
        /*0836*/ 	.byte	0x30
	.zero		1


	//   ....[114]....
        /*0838*/ 	.word	0x000065e0
        /*083c*/ 	.word	0x00000078
        /*0840*/ 	.word	0x000000f0
        /*0844*/ 	.short	0x010a
        /*0846*/ 	.byte	0xff
	.zero		1


	//   ....[115]....
        /*0848*/ 	.word	0x000070b0
        /*084c*/ 	.word	0x00000000
        /*0850*/ 	.word	0x00000000
        /*0854*/ 	.short	0x0101
        /*0856*/ 	.byte	0xff
	.zero		1


	//   ....[116]....
        /*0858*/ 	.word	0x000070c0
        /*085c*/ 	.word	0x00000003
        /*0860*/ 	.word	0x00000080
        /*0864*/ 	.short	0x010a
        /*0866*/ 	.byte	0xff
	.zero		1


	//   ....[117]....
        /*0868*/ 	.word	0x000071a0
        /*086c*/ 	.word	0x00000003
        /*0870*/ 	.word	0x00000080
        /*0874*/ 	.short	0x010a
        /*0876*/ 	.byte	0xff
	.zero		1


	//   ....[118]....
        /*0878*/ 	.word	0x00007d00
        /*087c*/ 	.word	0x00000030
        /*0880*/ 	.word	0x00000000
        /*0884*/ 	.short	0x0101
        /*0886*/ 	.byte	0xff
	.zero		1


	//   ....[119]....
        /*0888*/ 	.word	0x00007d20
        /*088c*/ 	.word	0x00000000
        /*0890*/ 	.word	0x00000080
        /*0894*/ 	.short	0x010a
        /*0896*/ 	.byte	0xff
	.zero		1


	//   ....[120]....
        /*0898*/ 	.word	0x00007df0
        /*089c*/ 	.word	0x00000000
        /*08a0*/ 	.word	0x00000080
        /*08a4*/ 	.short	0x010a
        /*08a6*/ 	.byte	0xff
	.zero		1


	//   ....[121]....
        /*08a8*/ 	.word	0x00008950
        /*08ac*/ 	.word	0x00000030
        /*08b0*/ 	.word	0x00000000
        /*08b4*/ 	.short	0x0101
        /*08b6*/ 	.byte	0xff
	.zero		1


	//   ....[122]....
        /*08b8*/ 	.word	0x00008970
        /*08bc*/ 	.word	0x00000000
        /*08c0*/ 	.word	0x00000080
        /*08c4*/ 	.short	0x010a
        /*08c6*/ 	.byte	0xff
	.zero		1


	//   ....[123]....
        /*08c8*/ 	.word	0x00008a40
        /*08cc*/ 	.word	0x00000000
        /*08d0*/ 	.word	0x00000080
        /*08d4*/ 	.short	0x010a
        /*08d6*/ 	.byte	0xff
	.zero		1


	//   ....[124]....
        /*08d8*/ 	.word	0x00008d10
        /*08dc*/ 	.word	0x00000078
        /*08e0*/ 	.word	0x00000000
        /*08e4*/ 	.short	0x0101
        /*08e6*/ 	.byte	0xff
	.zero		1


	//   ....[125]....
        /*08e8*/ 	.word	0x000095f0
        /*08ec*/ 	.word	0x00000000
        /*08f0*/ 	.word	0x00000000
        /*08f4*/ 	.short	0x0101
        /*08f6*/ 	.byte	0xff
	.zero		1


	//   ....[126]....
        /*08f8*/ 	.word	0x00009880
        /*08fc*/ 	.word	0x000000ff
        /*0900*/ 	.word	0x00000000
        /*0904*/ 	.short	0x0101
        /*0906*/ 	.byte	0x04
	.zero		1


	//   ....[127]....
        /*0908*/ 	.word	0x000098a0
        /*090c*/ 	.word	0x00000002
        /*0910*/ 	.word	0x00000140
        /*0914*/ 	.short	0x010a
        /*0916*/ 	.byte	0xff
	.zero		1


	//   ....[128]....
        /*0918*/ 	.word	0x00009900
        /*091c*/ 	.word	0x00000002
        /*0920*/ 	.word	0x00000040
        /*0924*/ 	.short	0x010a
        /*0926*/ 	.byte	0xff
	.zero		1


	//   ....[129]....
        /*0928*/ 	.word	0x00009960
        /*092c*/ 	.word	0x00000002
        /*0930*/ 	.word	0x00000040
        /*0934*/ 	.short	0x010a
        /*0936*/ 	.byte	0xff
	.zero		1


	//   ....[130]....
        /*0938*/ 	.word	0x000099b0
        /*093c*/ 	.word	0x00000002
        /*0940*/ 	.word	0x000000d0
        /*0944*/ 	.short	0x010a
        /*0946*/ 	.byte	0xff
	.zero		1


	//   ....[131]....
        /*0948*/ 	.word	0x00009a10
        /*094c*/ 	.word	0x00000000
        /*0950*/ 	.word	0x00000000
        /*0954*/ 	.short	0x010a
        /*0956*/ 	.byte	0xff
	.zero		1


	//   ....[132]....
        /*0958*/ 	.word	0x00009a70
        /*095c*/ 	.word	0x00000000
        /*0960*/ 	.word	0x00000000
        /*0964*/ 	.short	0x010a
        /*0966*/ 	.byte	0xff
	.zero		1


	//   ....[133]....
        /*0968*/ 	.word	0x00009ad0
        /*096c*/ 	.word	0x00000000
        /*0970*/ 	.word	0x00000000
        /*0974*/ 	.short	0x010a
        /*0976*/ 	.byte	0xff
	.zero		1


	//   ....[134]....
        /*0978*/ 	.word	0x00009b30
        /*097c*/ 	.word	0x00000000
        /*0980*/ 	.word	0x00000000
        /*0984*/ 	.short	0x010a
        /*0986*/ 	.byte	0xff
	.zero		1


	//   ....[135]....
        /*0988*/ 	.word	0x00009b90
        /*098c*/ 	.word	0x00000000
        /*0990*/ 	.word	0x00000000
        /*0994*/ 	.short	0x010a
        /*0996*/ 	.byte	0xff
	.zero		1


	//   ....[136]....
        /*0998*/ 	.word	0x00009bf0
        /*099c*/ 	.word	0x00000000
        /*09a0*/ 	.word	0x00000000
        /*09a4*/ 	.short	0x010a
        /*09a6*/ 	.byte	0xff
	.zero		1


	//   ....[137]....
        /*09a8*/ 	.word	0x00009c50
        /*09ac*/ 	.word	0x00000000
        /*09b0*/ 	.word	0x00000000
        /*09b4*/ 	.short	0x010a
        /*09b6*/ 	.byte	0xff
	.zero		1


	//   ....[138]....
        /*09b8*/ 	.word	0x00009ca0
        /*09bc*/ 	.word	0x00000000
        /*09c0*/ 	.word	0x00000130
        /*09c4*/ 	.short	0x010a
        /*09c6*/ 	.byte	0xff
	.zero		1


	//   ....[139]....
        /*09c8*/ 	.word	0x00009d00
        /*09cc*/ 	.word	0x00000000
        /*09d0*/ 	.word	0x000000e0
        /*09d4*/ 	.short	0x010a
        /*09d6*/ 	.byte	0xff
	.zero		1


	//   ....[140]....
        /*09d8*/ 	.word	0x00009d50
        /*09dc*/ 	.word	0x00000000
        /*09e0*/ 	.word	0x000000d0
        /*09e4*/ 	.short	0x010a
        /*09e6*/ 	.byte	0xff
	.zero		1


	//   ....[141]....
        /*09e8*/ 	.word	0x00009db0
        /*09ec*/ 	.word	0x00000000
        /*09f0*/ 	.word	0x000000e0
        /*09f4*/ 	.short	0x010a
        /*09f6*/ 	.byte	0xff
	.zero		1


	//   ....[142]....
        /*09f8*/ 	.word	0x00009e10
        /*09fc*/ 	.word	0x00000004
        /*0a00*/ 	.word	0x00000008
        /*0a04*/ 	.short	0x010a
        /*0a06*/ 	.byte	0xff
	.zero		1


	//   ....[143]....
        /*0a08*/ 	.word	0x00009ef0
        /*0a0c*/ 	.word	0x00000002
        /*0a10*/ 	.word	0x00000008
        /*0a14*/ 	.short	0x010a
        /*0a16*/ 	.byte	0xff
	.zero		1


	//   ....[144]....
        /*0a18*/ 	.word	0x00009f40
        /*0a1c*/ 	.word	0x00000000
        /*0a20*/ 	.word	0x000000d0
        /*0a24*/ 	.short	0x010a
        /*0a26*/ 	.byte	0xff
	.zero		1


	//   ....[145]....
        /*0a28*/ 	.word	0x00009fa0
        /*0a2c*/ 	.word	0x00000000
        /*0a30*/ 	.word	0x00000110
        /*0a34*/ 	.short	0x010a
        /*0a36*/ 	.byte	0xff
	.zero		1


	//   ....[146]....
        /*0a38*/ 	.word	0x0000a000
        /*0a3c*/ 	.word	0x00000000
        /*0a40*/ 	.word	0x00000000
        /*0a44*/ 	.short	0x010a
        /*0a46*/ 	.byte	0xff
	.zero		1


	//   ....[147]....
        /*0a48*/ 	.word	0x0000a060
        /*0a4c*/ 	.word	0x00000000
        /*0a50*/ 	.word	0x00000000
        /*0a54*/ 	.short	0x010a
        /*0a56*/ 	.byte	0xff
	.zero		1


	//   ....[148]....
        /*0a58*/ 	.word	0x0000a0c0
        /*0a5c*/ 	.word	0x00000000
        /*0a60*/ 	.word	0x00000000
        /*0a64*/ 	.short	0x010a
        /*0a66*/ 	.byte	0xff
	.zero		1


	//   ....[149]....
        /*0a68*/ 	.word	0x0000a120
        /*0a6c*/ 	.word	0x00000000
        /*0a70*/ 	.word	0x00000000
        /*0a74*/ 	.short	0x010a
        /*0a76*/ 	.byte	0xff
	.zero		1


	//   ....[150]....
        /*0a78*/ 	.word	0x0000a180
        /*0a7c*/ 	.word	0x00000000
        /*0a80*/ 	.word	0x00000150
        /*0a84*/ 	.short	0x010a
        /*0a86*/ 	.byte	0xff
	.zero		1


	//   ....[151]....
        /*0a88*/ 	.word	0x0000a1d0
        /*0a8c*/ 	.word	0x00000000
        /*0a90*/ 	.word	0x000000d0
        /*0a94*/ 	.short	0x010a
        /*0a96*/ 	.byte	0xff
	.zero		1


	//   ....[152]....
        /*0a98*/ 	.word	0x0000a230
        /*0a9c*/ 	.word	0x00000000
        /*0aa0*/ 	.word	0x000000c8
        /*0aa4*/ 	.short	0x010a
        /*0aa6*/ 	.byte	0xff
	.zero		1


	//   ....[153]....
        /*0aa8*/ 	.word	0x0000a290
        /*0aac*/ 	.word	0x00000000
        /*0ab0*/ 	.word	0x000000a0
        /*0ab4*/ 	.short	0x010a
        /*0ab6*/ 	.byte	0xff
	.zero		1


	//   ....[154]....
        /*0ab8*/ 	.word	0x0000a2f0
        /*0abc*/ 	.word	0x00000000
        /*0ac0*/ 	.word	0x000000a8
        /*0ac4*/ 	.short	0x010a
        /*0ac6*/ 	.byte	0xff
	.zero		1


	//   ....[155]....
        /*0ac8*/ 	.word	0x0000a350
        /*0acc*/ 	.word	0x00000000
        /*0ad0*/ 	.word	0x000000b0
        /*0ad4*/ 	.short	0x010a
        /*0ad6*/ 	.byte	0xff
	.zero		1


	//   ....[156]....
        /*0ad8*/ 	.word	0x0000a3b0
        /*0adc*/ 	.word	0x00000000
        /*0ae0*/ 	.word	0x000000b8
        /*0ae4*/ 	.short	0x010a
        /*0ae6*/ 	.byte	0xff
	.zero		1


	//   ....[157]....
        /*0ae8*/ 	.word	0x0000a410
        /*0aec*/ 	.word	0x00000000
        /*0af0*/ 	.word	0x000000a0
        /*0af4*/ 	.short	0x010a
        /*0af6*/ 	.byte	0xff
	.zero		1


	//   ....[158]....
        /*0af8*/ 	.word	0x0000a470
        /*0afc*/ 	.word	0x00000000
        /*0b00*/ 	.word	0x000000a8
        /*0b04*/ 	.short	0x010a
        /*0b06*/ 	.byte	0xff
	.zero		1


	//   ....[159]....
        /*0b08*/ 	.word	0x0000a4d0
        /*0b0c*/ 	.word	0x00000000
        /*0b10*/ 	.word	0x000000b0
        /*0b14*/ 	.short	0x010a
        /*0b16*/ 	.byte	0xff
	.zero		1


	//   ....[160]....
        /*0b18*/ 	.word	0x0000a520
        /*0b1c*/ 	.word	0x00000000
        /*0b20*/ 	.word	0x000000d0
        /*0b24*/ 	.short	0x010a
        /*0b26*/ 	.byte	0xff
	.zero		1


	//   ....[161]....
        /*0b28*/ 	.word	0x0000a580
        /*0b2c*/ 	.word	0x00000003
        /*0b30*/ 	.word	0x00000080
        /*0b34*/ 	.short	0x010a
        /*0b36*/ 	.byte	0xff
	.zero		1


	//   ....[162]....
        /*0b38*/ 	.word	0x0000a5d0
        /*0b3c*/ 	.word	0x00000078
        /*0b40*/ 	.word	0x000000f0
        /*0b44*/ 	.short	0x010a
        /*0b46*/ 	.byte	0xff
	.zero		1


	//   ....[163]....
        /*0b48*/ 	.word	0x0000a620
        /*0b4c*/ 	.word	0x00000003
        /*0b50*/ 	.word	0x00000080
        /*0b54*/ 	.short	0x010a
        /*0b56*/ 	.byte	0xff
	.zero		1


	//   ....[164]....
        /*0b58*/ 	.word	0x0000a670
        /*0b5c*/ 	.word	0x00000000
        /*0b60*/ 	.word	0x00000080
        /*0b64*/ 	.short	0x010a
        /*0b66*/ 	.byte	0xff
	.zero		1


	//   ....[165]....
        /*0b68*/ 	.word	0x0000a6c0
        /*0b6c*/ 	.word	0x00000000
        /*0b70*/ 	.word	0x00000080
        /*0b74*/ 	.short	0x010a
        /*0b76*/ 	.byte	0xff
	.zero		1


	//----- nvinfo : EIATTR_NUM_MBARRIERS
	.align		4
.L_47:
        /*0b78*/ 	.byte	0x03, 0x38
        /*0b7a*/ 	.short	0x002b


	//----- nvinfo : EIATTR_EXIT_INSTR_OFFSETS
	.align		4
        /*0b7c*/ 	.byte	0x04, 0x1c
        /*0b7e*/ 	.short	(.L_49 - .L_48)


	//   ....[0]....
.L_48:
        /*0b80*/ 	.word	0x00002ae0


	//   ....[1]....
        /*0b84*/ 	.word	0x00002fd0


	//   ....[2]....
        /*0b88*/ 	.word	0x00003030


	//   ....[3]....
        /*0b8c*/ 	.word	0x000043b0


	//   ....[4]....
        /*0b90*/ 	.word	0x000053f0


	//   ....[5]....
        /*0b94*/ 	.word	0x00005430


	//   ....[6]....
        /*0b98*/ 	.word	0x00009780


	//   ....[7]....
        /*0b9c*/ 	.word	0x000097f0


	//   ....[8]....
        /*0ba0*/ 	.word	0x00009820


	//   ....[9]....
        /*0ba4*/ 	.word	0x00009890


	//----- nvinfo : EIATTR_MAX_THREADS
	.align		4
.L_49:
        /*0ba8*/ 	.byte	0x04, 0x05
        /*0baa*/ 	.short	(.L_51 - .L_50)
.L_50:
        /*0bac*/ 	.word	0x00000100
        /*0bb0*/ 	.word	0x00000001
        /*0bb4*/ 	.word	0x00000001


	//----- nvinfo : EIATTR_CRS_STACK_SIZE
	.align		4
.L_51:
        /*0bb8*/ 	.byte	0x04, 0x1e
        /*0bba*/ 	.short	(.L_53 - .L_52)
.L_52:
        /*0bbc*/ 	.word	0x00000000


	//----- nvinfo : EIATTR_CBANK_PARAM_SIZE
	.align		4
.L_53:
        /*0bc0*/ 	.byte	0x03, 0x19
        /*0bc2*/ 	.short	0x0800


	//----- nvinfo : EIATTR_PARAM_CBANK
	.align		4
        /*0bc4*/ 	.byte	0x04, 0x0a
        /*0bc6*/ 	.short	(.L_55 - .L_54)
	.align		4
.L_54:
        /*0bc8*/ 	.word	index@(.nv.constant0._ZN7cutlass13device_kernelINS_4gemm6kernel13GemmUniversalIN4cute5tupleIJiiiiEEENS1_10collective13CollectiveMmaINS1_35MainloopSm100TmaUmmaWarpSpecializedILi8ELi2ELi4ENS5_IJNS4_1CILi2EEENSA_ILi1EEESC_EEEEENS5_IJNSA_ILi256EEENSA_ILi128EEENSA_ILi64EEEEEENS_6half_tENS5_IJlSC_lEEESJ_SK_NS4_8TiledMMAINS4_8MMA_AtomIJNS4_26SM100_MMA_F16BF16_2x1SM_SSISJ_SJ_fLi256ELi128ELNS4_4UMMA5MajorE0ELSP_0ELNSO_7ScaleInE0ELSQ_0EEEEEENS4_6LayoutINS5_IJSC_SC_SC_EEENS5_IJNSA_ILi0EEESV_SV_EEEEENS5_IJNS4_10UnderscoreESY_SY_EEEEENS4_18SM100_TMA_2SM_LOADENS4_14ComposedLayoutINS4_7SwizzleILi3ELi4ELi3EEENS4_18smem_ptr_flag_bitsILi16EEENST_INS5_IJNSA_ILi8EEESH_EEENS5_IJSH_SC_EEEEEEEvNS4_8identityES11_S1B_vS1C_EENS_8epilogue10collective18CollectiveEpilogueINS1E_23Sm100TmaWarpSpecializedILi4ELi2ELi32ELb1ELb0EEEJNS5_IJSG_SG_SH_EEENS5_IJNST_ISG_SC_EENST_INSA_ILi32EEESC_EEEEESJ_SK_SJ_SK_NS1E_6fusion15FusionCallbacksIS1I_NS1O_17LinCombPerRowBiasISJ_fSJ_SJ_fLi8ELNS_15FloatRoundStyleE2EEES1J_S1N_JEEENS4_5SM1004TMEM4LOAD26SM100_TMEM_LOAD_32dp32b32xENS4_13SM90_TMA_LOADENS12_INS13_ILi2ELi4ELi3EEES16_NST_INS5_IJS17_S1L_EEENS5_IJS1L_SC_EEEEEEENS4_39AutoVectorizingCopyWithAssumedAlignmentILi128EEENS4_14SM90_TMA_STOREES23_S25_S25_EEEvvEEEEvNT_6ParamsE)
        /*0bcc*/ 	.short	0x0380
        /*0bce*/ 	.short	0x0800


	//----- nvinfo : EIATTR_SW_WAR
	.align		4
.L_55:
        /*0bd0*/ 	.byte	0x04, 0x36
        /*0bd2*/ 	.short	(.L_57 - .L_56)
.L_56:
        /*0bd4*/ 	.word	0x00000008
.L_57:


//--------------------- .nv.callgraph             --------------------------
	.section	.nv.callgraph,"",@"SHT_CUDA_CALLGRAPH"
	.align	4
	.sectionentsize	8
	.align		4
        /*0000*/ 	.word	0x00000000
	.align		4
        /*0004*/ 	.word	0xffffffff
	.align		4
        /*0008*/ 	.word	index@(_ZN7cutlass13device_kernelINS_4gemm6kernel13GemmUniversalIN4cute5tupleIJiiiiEEENS1_10collective13CollectiveMmaINS1_35MainloopSm100TmaUmmaWarpSpecializedILi8ELi2ELi4ENS5_IJNS4_1CILi2EEENSA_ILi1EEESC_EEEEENS5_IJNSA_ILi256EEENSA_ILi128EEENSA_ILi64EEEEEENS_6half_tENS5_IJlSC_lEEESJ_SK_NS4_8TiledMMAINS4_8MMA_AtomIJNS4_26SM100_MMA_F16BF16_2x1SM_SSISJ_SJ_fLi256ELi128ELNS4_4UMMA5MajorE0ELSP_0ELNSO_7ScaleInE0ELSQ_0EEEEEENS4_6LayoutINS5_IJSC_SC_SC_EEENS5_IJNSA_ILi0EEESV_SV_EEEEENS5_IJNS4_10UnderscoreESY_SY_EEEEENS4_18SM100_TMA_2SM_LOADENS4_14ComposedLayoutINS4_7SwizzleILi3ELi4ELi3EEENS4_18smem_ptr_flag_bitsILi16EEENST_INS5_IJNSA_ILi8EEESH_EEENS5_IJSH_SC_EEEEEEEvNS4_8identityES11_S1B_vS1C_EENS_8epilogue10collective18CollectiveEpilogueINS1E_23Sm100TmaWarpSpecializedILi4ELi2ELi32ELb1ELb0EEEJNS5_IJSG_SG_SH_EEENS5_IJNST_ISG_SC_EENST_INSA_ILi32EEESC_EEEEESJ_SK_SJ_SK_NS1E_6fusion15FusionCallbacksIS1I_NS1O_17LinCombPerRowBiasISJ_fSJ_SJ_fLi8ELNS_15FloatRoundStyleE2EEES1J_S1N_JEEENS4_5SM1004TMEM4LOAD26SM100_TMEM_LOAD_32dp32b32xENS4_13SM90_TMA_LOADENS12_INS13_ILi2ELi4ELi3EEES16_NST_INS5_IJS17_S1L_EEENS5_IJS1L_SC_EEEEEEENS4_39AutoVectorizingCopyWithAssumedAlignmentILi128EEENS4_14SM90_TMA_STOREES23_S25_S25_EEEvvEEEEvNT_6ParamsE)
	.align		4
        /*000c*/ 	.word	index@(__assertfail)
	.align		4
        /*0010*/ 	.word	0x00000000
	.align		4
        /*0014*/ 	.word	0xfffffffe
	.align		4
        /*0018*/ 	.word	0x00000000
	.align		4
        /*001c*/ 	.word	0xfffffffd
	.align		4
        /*0020*/ 	.word	0x00000000
	.align		4
        /*0024*/ 	.word	0xfffffffc


//--------------------- .nv.constant4             --------------------------
	.section	.nv.constant4,"a",@progbits
	.align	8
	.align		8
.nv.constant4:
        /*0000*/ 	.dword	__assertfail
	.align		8
        /*0008*/ 	.dword	__unnamed_1
	.align		8
        /*0010*/ 	.dword	__unnamed_2
	.align		8
        /*0018*/ 	.dword	_ZN39_INTERNAL_3b7d5b44_4_k_cu_3485cdc7_28984cuda3std3__45__cpo5beginE
	.align		8
        /*0020*/ 	.dword	_ZN39_INTERNAL_3b7d5b44_4_k_cu_3485cdc7_28984cuda3std3__45__cpo3endE
	.align		8
        /*0028*/ 	.dword	_ZN39_INTERNAL_3b7d5b44_4_k_cu_3485cdc7_28984cuda3std3__45__cpo6cbeginE
	.align		8
        /*0030*/ 	.dword	_ZN39_INTERNAL_3b7d5b44_4_k_cu_3485cdc7_28984cuda3std3__45__cpo4cendE
	.align		8
        /*0038*/ 	.dword	_ZN39_INTERNAL_3b7d5b44_4_k_cu_3485cdc7_28984cuda3std3__441_GLOBAL__N__3b7d5b44_4_k_cu_3485cdc7_28986ignoreE
	.align		8
        /*0040*/ 	.dword	_ZN39_INTERNAL_3b7d5b44_4_k_cu_3485cdc7_28984cuda3std3__419piecewise_constructE
	.align		8
        /*0048*/ 	.dword	_ZN39_INTERNAL_3b7d5b44_4_k_cu_3485cdc7_28984cuda3std3__48in_placeE
	.align		8
        /*0050*/ 	.dword	_ZN39_INTERNAL_3b7d5b44_4_k_cu_3485cdc7_28984cuda3std6ranges3__45__cpo4swapE
	.align		8
        /*0058*/ 	.dword	_ZN39_INTERNAL_3b7d5b44_4_k_cu_3485cdc7_28984cuda3std6ranges3__45__cpo9iter_moveE
	.align		8
        /*0060*/ 	.dword	_ZN39_INTERNAL_3b7d5b44_4_k_cu_3485cdc7_28984cute7productE
	.align		8
        /*0068*/ 	.dword	_ZN39_INTERNAL_3b7d5b44_4_k_cu_3485cdc7_28984cute1_E
	.align		8
        /*0070*/ 	.dword	$str$25
	.align		8
        /*0078*/ 	.dword	$str$26
	.align		8
        /*0080*/ 	.dword	$str$27
	.align		8
        /*0088*/ 	.dword	$str$28


//--------------------- .text._ZN7cutlass13device_kernelINS_4gemm6kernel13GemmUniversalIN4cute5tupleIJiiiiEEENS1_10collective13CollectiveMmaINS1_35MainloopSm100TmaUmmaWarpSpecializedILi8ELi2ELi4ENS5_IJNS4_1CILi2EEENSA_ILi1EEESC_EEEEENS5_IJNSA_ILi256EEENSA_ILi128EEENSA_ILi64EEEEEENS_6half_tENS5_IJlSC_lEEESJ_SK_NS4_8TiledMMAINS4_8MMA_AtomIJNS4_26SM100_MMA_F16BF16_2x1SM_SSISJ_SJ_fLi256ELi128ELNS4_4UMMA5MajorE0ELSP_0ELNSO_7ScaleInE0ELSQ_0EEEEEENS4_6LayoutINS5_IJSC_SC_SC_EEENS5_IJNSA_ILi0EEESV_SV_EEEEENS5_IJNS4_10UnderscoreESY_SY_EEEEENS4_18SM100_TMA_2SM_LOADENS4_14ComposedLayoutINS4_7SwizzleILi3ELi4ELi3EEENS4_18smem_ptr_flag_bitsILi16EEENST_INS5_IJNSA_ILi8EEESH_EEENS5_IJSH_SC_EEEEEEEvNS4_8identityES11_S1B_vS1C_EENS_8epilogue10collective18CollectiveEpilogueINS1E_23Sm100TmaWarpSpecializedILi4ELi2ELi32ELb1ELb0EEEJNS5_IJSG_SG_SH_EEENS5_IJNST_ISG_SC_EENST_INSA_ILi32EEESC_EEEEESJ_SK_SJ_SK_NS1E_6fusion15FusionCallbacksIS1I_NS1O_17LinCombPerRowBiasISJ_fSJ_SJ_fLi8ELNS_15FloatRoundStyleE2EEES1J_S1N_JEEENS4_5SM1004TMEM4LOAD26SM100_TMEM_LOAD_32dp32b32xENS4_13SM90_TMA_LOADENS12_INS13_ILi2ELi4ELi3EEES16_NST_INS5_IJS17_S1L_EEENS5_IJS1L_SC_EEEEEEENS4_39AutoVectorizingCopyWithAssumedAlignmentILi128EEENS4_14SM90_TMA_STOREES23_S25_S25_EEEvvEEEEvNT_6ParamsE --------------------------
	.section	.text._ZN7cutlass13device_kernelINS_4gemm6kernel13GemmUniversalIN4cute5tupleIJiiiiEEENS1_10collective13CollectiveMmaINS1_35MainloopSm100TmaUmmaWarpSpecializedILi8ELi2ELi4ENS5_IJNS4_1CILi2EEENSA_ILi1EEESC_EEEEENS5_IJNSA_ILi256EEENSA_ILi128EEENSA_ILi64EEEEEENS_6half_tENS5_IJlSC_lEEESJ_SK_NS4_8TiledMMAINS4_8MMA_AtomIJNS4_26SM100_MMA_F16BF16_2x1SM_SSISJ_SJ_fLi256ELi128ELNS4_4UMMA5MajorE0ELSP_0ELNSO_7ScaleInE0ELSQ_0EEEEEENS4_6LayoutINS5_IJSC_SC_SC_EEENS5_IJNSA_ILi0EEESV_SV_EEEEENS5_IJNS4_10UnderscoreESY_SY_EEEEENS4_18SM100_TMA_2SM_LOADENS4_14ComposedLayoutINS4_7SwizzleILi3ELi4ELi3EEENS4_18smem_ptr_flag_bitsILi16EEENST_INS5_IJNSA_ILi8EEESH_EEENS5_IJSH_SC_EEEEEEEvNS4_8identityES11_S1B_vS1C_EENS_8epilogue10collective18CollectiveEpilogueINS1E_23Sm100TmaWarpSpecializedILi4ELi2ELi32ELb1ELb0EEEJNS5_IJSG_SG_SH_EEENS5_IJNST_ISG_SC_EENST_INSA_ILi32EEESC_EEEEESJ_SK_SJ_SK_NS1E_6fusion15FusionCallbacksIS1I_NS1O_17LinCombPerRowBiasISJ_fSJ_SJ_fLi8ELNS_15FloatRoundStyleE2EEES1J_S1N_JEEENS4_5SM1004TMEM4LOAD26SM100_TMEM_LOAD_32dp32b32xENS4_13SM90_TMA_LOADENS12_INS13_ILi2ELi4ELi3EEES16_NST_INS5_IJS17_S1L_EEENS5_IJS1L_SC_EEEEEEENS4_39AutoVectorizingCopyWithAssumedAlignmentILi128EEENS4_14SM90_TMA_STOREES23_S25_S25_EEEvvEEEEvNT_6ParamsE,"ax",@progbits
	.align	128
.text._ZN7cutlass13device_kernelINS_4gemm6kernel13GemmUniversalIN4cute5tupleIJiiiiEEENS1_10collective13CollectiveMmaINS1_35MainloopSm100TmaUmmaWarpSpecializedILi8ELi2ELi4ENS5_IJNS4_1CILi2EEENSA_ILi1EEESC_EEEEENS5_IJNSA_ILi256EEENSA_ILi128EEENSA_ILi64EEEEEENS_6half_tENS5_IJlSC_lEEESJ_SK_NS4_8TiledMMAINS4_8MMA_AtomIJNS4_26SM100_MMA_F16BF16_2x1SM_SSISJ_SJ_fLi256ELi128ELNS4_4UMMA5MajorE0ELSP_0ELNSO_7ScaleInE0ELSQ_0EEEEEENS4_6LayoutINS5_IJSC_SC_SC_EEENS5_IJNSA_ILi0EEESV_SV_EEEEENS5_IJNS4_10UnderscoreESY_SY_EEEEENS4_18SM100_TMA_2SM_LOADENS4_14ComposedLayoutINS4_7SwizzleILi3ELi4ELi3EEENS4_18smem_ptr_flag_bitsILi16EEENST_INS5_IJNSA_ILi8EEESH_EEENS5_IJSH_SC_EEEEEEEvNS4_8identityES11_S1B_vS1C_EENS_8epilogue10collective18CollectiveEpilogueINS1E_23Sm100TmaWarpSpecializedILi4ELi2ELi32ELb1ELb0EEEJNS5_IJSG_SG_SH_EEENS5_IJNST_ISG_SC_EENST_INSA_ILi32EEESC_EEEEESJ_SK_SJ_SK_NS1E_6fusion15FusionCallbacksIS1I_NS1O_17LinCombPerRowBiasISJ_fSJ_SJ_fLi8ELNS_15FloatRoundStyleE2EEES1J_S1N_JEEENS4_5SM1004TMEM4LOAD26SM100_TMEM_LOAD_32dp32b32xENS4_13SM90_TMA_LOADENS12_INS13_ILi2ELi4ELi3EEES16_NST_INS5_IJS17_S1L_EEENS5_IJS1L_SC_EEEEEEENS4_39AutoVectorizingCopyWithAssumedAlignmentILi128EEENS4_14SM90_TMA_STOREES23_S25_S25_EEEvvEEEEvNT_6ParamsE:
        .type           _ZN7cutlass13device_kernelINS_4gemm6kernel13GemmUniversalIN4cute5tupleIJiiiiEEENS1_10collective13CollectiveMmaINS1_35MainloopSm100TmaUmmaWarpSpecializedILi8ELi2ELi4ENS5_IJNS4_1CILi2EEENSA_ILi1EEESC_EEEEENS5_IJNSA_ILi256EEENSA_ILi128EEENSA_ILi64EEEEEENS_6half_tENS5_IJlSC_lEEESJ_SK_NS4_8TiledMMAINS4_8MMA_AtomIJNS4_26SM100_MMA_F16BF16_2x1SM_SSISJ_SJ_fLi256ELi128ELNS4_4UMMA5MajorE0ELSP_0ELNSO_7ScaleInE0ELSQ_0EEEEEENS4_6LayoutINS5_IJSC_SC_SC_EEENS5_IJNSA_ILi0EEESV_SV_EEEEENS5_IJNS4_10UnderscoreESY_SY_EEEEENS4_18SM100_TMA_2SM_LOADENS4_14ComposedLayoutINS4_7SwizzleILi3ELi4ELi3EEENS4_18smem_ptr_flag_bitsILi16EEENST_INS5_IJNSA_ILi8EEESH_EEENS5_IJSH_SC_EEEEEEEvNS4_8identityES11_S1B_vS1C_EENS_8epilogue10collective18CollectiveEpilogueINS1E_23Sm100TmaWarpSpecializedILi4ELi2ELi32ELb1ELb0EEEJNS5_IJSG_SG_SH_EEENS5_IJNST_ISG_SC_EENST_INSA_ILi32EEESC_EEEEESJ_SK_SJ_SK_NS1E_6fusion15FusionCallbacksIS1I_NS1O_17LinCombPerRowBiasISJ_fSJ_SJ_fLi8ELNS_15FloatRoundStyleE2EEES1J_S1N_JEEENS4_5SM1004TMEM4LOAD26SM100_TMEM_LOAD_32dp32b32xENS4_13SM90_TMA_LOADENS12_INS13_ILi2ELi4ELi3EEES16_NST_INS5_IJS17_S1L_EEENS5_IJS1L_SC_EEEEEEENS4_39AutoVectorizingCopyWithAssumedAlignmentILi128EEENS4_14SM90_TMA_STOREES23_S25_S25_EEEvvEEEEvNT_6ParamsE,@function
        .size           _ZN7cutlass13device_kernelINS_4gemm6kernel13GemmUniversalIN4cute5tupleIJiiiiEEENS1_10collective13CollectiveMmaINS1_35MainloopSm100TmaUmmaWarpSpecializedILi8ELi2ELi4ENS5_IJNS4_1CILi2EEENSA_ILi1EEESC_EEEEENS5_IJNSA_ILi256EEENSA_ILi128EEENSA_ILi64EEEEEENS_6half_tENS5_IJlSC_lEEESJ_SK_NS4_8TiledMMAINS4_8MMA_AtomIJNS4_26SM100_MMA_F16BF16_2x1SM_SSISJ_SJ_fLi256ELi128ELNS4_4UMMA5MajorE0ELSP_0ELNSO_7ScaleInE0ELSQ_0EEEEEENS4_6LayoutINS5_IJSC_SC_SC_EEENS5_IJNSA_ILi0EEESV_SV_EEEEENS5_IJNS4_10UnderscoreESY_SY_EEEEENS4_18SM100_TMA_2SM_LOADENS4_14ComposedLayoutINS4_7SwizzleILi3ELi4ELi3EEENS4_18smem_ptr_flag_bitsILi16EEENST_INS5_IJNSA_ILi8EEESH_EEENS5_IJSH_SC_EEEEEEEvNS4_8identityES11_S1B_vS1C_EENS_8epilogue10collective18CollectiveEpilogueINS1E_23Sm100TmaWarpSpecializedILi4ELi2ELi32ELb1ELb0EEEJNS5_IJSG_SG_SH_EEENS5_IJNST_ISG_SC_EENST_INSA_ILi32EEESC_EEEEESJ_SK_SJ_SK_NS1E_6fusion15FusionCallbacksIS1I_NS1O_17LinCombPerRowBiasISJ_fSJ_SJ_fLi8ELNS_15FloatRoundStyleE2EEES1J_S1N_JEEENS4_5SM1004TMEM4LOAD26SM100_TMEM_LOAD_32dp32b32xENS4_13SM90_TMA_LOADENS12_INS13_ILi2ELi4ELi3EEES16_NST_INS5_IJS17_S1L_EEENS5_IJS1L_SC_EEEEEEENS4_39AutoVectorizingCopyWithAssumedAlignmentILi128EEENS4_14SM90_TMA_STOREES23_S25_S25_EEEvvEEEEvNT_6ParamsE,(.L_x_210 - _ZN7cutlass13device_kernelINS_4gemm6kernel13GemmUniversalIN4cute5tupleIJiiiiEEENS1_10collective13CollectiveMmaINS1_35MainloopSm100TmaUmmaWarpSpecializedILi8ELi2ELi4ENS5_IJNS4_1CILi2EEENSA_ILi1EEESC_EEEEENS5_IJNSA_ILi256EEENSA_ILi128EEENSA_ILi64EEEEEENS_6half_tENS5_IJlSC_lEEESJ_SK_NS4_8TiledMMAINS4_8MMA_AtomIJNS4_26SM100_MMA_F16BF16_2x1SM_SSISJ_SJ_fLi256ELi128ELNS4_4UMMA5MajorE0ELSP_0ELNSO_7ScaleInE0ELSQ_0EEEEEENS4_6LayoutINS5_IJSC_SC_SC_EEENS5_IJNSA_ILi0EEESV_SV_EEEEENS5_IJNS4_10UnderscoreESY_SY_EEEEENS4_18SM100_TMA_2SM_LOADENS4_14ComposedLayoutINS4_7SwizzleILi3ELi4ELi3EEENS4_18smem_ptr_flag_bitsILi16EEENST_INS5_IJNSA_ILi8EEESH_EEENS5_IJSH_SC_EEEEEEEvNS4_8identityES11_S1B_vS1C_EENS_8epilogue10collective18CollectiveEpilogueINS1E_23Sm100TmaWarpSpecializedILi4ELi2ELi32ELb1ELb0EEEJNS5_IJSG_SG_SH_EEENS5_IJNST_ISG_SC_EENST_INSA_ILi32EEESC_EEEEESJ_SK_SJ_SK_NS1E_6fusion15FusionCallbacksIS1I_NS1O_17LinCombPerRowBiasISJ_fSJ_SJ_fLi8ELNS_15FloatRoundStyleE2EEES1J_S1N_JEEENS4_5SM1004TMEM4LOAD26SM100_TMEM_LOAD_32dp32b32xENS4_13SM90_TMA_LOADENS12_INS13_ILi2ELi4ELi3EEES16_NST_INS5_IJS17_S1L_EEENS5_IJS1L_SC_EEEEEEENS4_39AutoVectorizingCopyWithAssumedAlignmentILi128EEENS4_14SM90_TMA_STOREES23_S25_S25_EEEvvEEEEvNT_6ParamsE)
        .other          _ZN7cutlass13device_kernelINS_4gemm6kernel13GemmUniversalIN4cute5tupleIJiiiiEEENS1_10collective13CollectiveMmaINS1_35MainloopSm100TmaUmmaWarpSpecializedILi8ELi2ELi4ENS5_IJNS4_1CILi2EEENSA_ILi1EEESC_EEEEENS5_IJNSA_ILi256EEENSA_ILi128EEENSA_ILi64EEEEEENS_6half_tENS5_IJlSC_lEEESJ_SK_NS4_8TiledMMAINS4_8MMA_AtomIJNS4_26SM100_MMA_F16BF16_2x1SM_SSISJ_SJ_fLi256ELi128ELNS4_4UMMA5MajorE0ELSP_0ELNSO_7ScaleInE0ELSQ_0EEEEEENS4_6LayoutINS5_IJSC_SC_SC_EEENS5_IJNSA_ILi0EEESV_SV_EEEEENS5_IJNS4_10UnderscoreESY_SY_EEEEENS4_18SM100_TMA_2SM_LOADENS4_14ComposedLayoutINS4_7SwizzleILi3ELi4ELi3EEENS4_18smem_ptr_flag_bitsILi16EEENST_INS5_IJNSA_ILi8EEESH_EEENS5_IJSH_SC_EEEEEEEvNS4_8identityES11_S1B_vS1C_EENS_8epilogue10collective18CollectiveEpilogueINS1E_23Sm100TmaWarpSpecializedILi4ELi2ELi32ELb1ELb0EEEJNS5_IJSG_SG_SH_EEENS5_IJNST_ISG_SC_EENST_INSA_ILi32EEESC_EEEEESJ_SK_SJ_SK_NS1E_6fusion15FusionCallbacksIS1I_NS1O_17LinCombPerRowBiasISJ_fSJ_SJ_fLi8ELNS_15FloatRoundStyleE2EEES1J_S1N_JEEENS4_5SM1004TMEM4LOAD26SM100_TMEM_LOAD_32dp32b32xENS4_13SM90_TMA_LOADENS12_INS13_ILi2ELi4ELi3EEES16_NST_INS5_IJS17_S1L_EEENS5_IJS1L_SC_EEEEEEENS4_39AutoVectorizingCopyWithAssumedAlignmentILi128EEENS4_14SM90_TMA_STOREES23_S25_S25_EEEvvEEEEvNT_6ParamsE,@"STO_CUDA_ENTRY STV_DEFAULT"
_ZN7cutlass13device_kernelINS_4gemm6kernel13GemmUniversalIN4cute5tupleIJiiiiEEENS1_10collective13CollectiveMmaINS1_35MainloopSm100TmaUmmaWarpSpecializedILi8ELi2ELi4ENS5_IJNS4_1CILi2EEENSA_ILi1EEESC_EEEEENS5_IJNSA_ILi256EEENSA_ILi128EEENSA_ILi64EEEEEENS_6half_tENS5_IJlSC_lEEESJ_SK_NS4_8TiledMMAINS4_8MMA_AtomIJNS4_26SM100_MMA_F16BF16_2x1SM_SSISJ_SJ_fLi256ELi128ELNS4_4UMMA5MajorE0ELSP_0ELNSO_7ScaleInE0ELSQ_0EEEEEENS4_6LayoutINS5_IJSC_SC_SC_EEENS5_IJNSA_ILi0EEESV_SV_EEEEENS5_IJNS4_10UnderscoreESY_SY_EEEEENS4_18SM100_TMA_2SM_LOADENS4_14ComposedLayoutINS4_7SwizzleILi3ELi4ELi3EEENS4_18smem_ptr_flag_bitsILi16EEENST_INS5_IJNSA_ILi8EEESH_EEENS5_IJSH_SC_EEEEEEEvNS4_8identityES11_S1B_vS1C_EENS_8epilogue10collective18CollectiveEpilogueINS1E_23Sm100TmaWarpSpecializedILi4ELi2ELi32ELb1ELb0EEEJNS5_IJSG_SG_SH_EEENS5_IJNST_ISG_SC_EENST_INSA_ILi32EEESC_EEEEESJ_SK_SJ_SK_NS1E_6fusion15FusionCallbacksIS1I_NS1O_17LinCombPerRowBiasISJ_fSJ_SJ_fLi8ELNS_15FloatRoundStyleE2EEES1J_S1N_JEEENS4_5SM1004TMEM4LOAD26SM100_TMEM_LOAD_32dp32b32xENS4_13SM90_TMA_LOADENS12_INS13_ILi2ELi4ELi3EEES16_NST_INS5_IJS17_S1L_EEENS5_IJS1L_SC_EEEEEEENS4_39AutoVectorizingCopyWithAssumedAlignmentILi128EEENS4_14SM90_TMA_STOREES23_S25_S25_EEEvvEEEEvNT_6ParamsE:
[----:B------:R-:W1:Y:S01]  /*0000*/  LDC R1, c[0x0][0x37c] ;  /* 0x0000df00ff017b82 */ /* 0x000e620000000800 */
[----:B------:R-:W2:Y:S01]  /*0010*/  S2R R113, SR_TID.X ;  /* 0x0000000000717919 */ /* 0x000ea20000002100 */
[----:B------:R-:W3:Y:S06]  /*0020*/  LDCU.64 UR8, c[0x0][0x890] ;  /* 0x00011200ff0877ac */ /* 0x000eec0008000a00 */
[----:B------:R-:W4:Y:S01]  /*0030*/  S2UR UR45, SR_CgaCtaId ;  /* 0x00000000002d79c3 */ /* 0x000f220000008800 */
[----:B------:R-:W-:Y:S01]  /*0040*/  PRMT R98, RZ, 0x7610, R98 ;  /* 0x00007610ff627816 */ /* 0x000fe20000000062 */
[----:B------:R-:W1:Y:S01]  /*0050*/  LDCU.64 UR46, c[0x0][0x358] ;  /* 0x00006b00ff2e77ac */ /* 0x000e620008000a00 */
[----:B------:R-:W-:-:S02]  /*0060*/  ELECT P0, URZ, PT ;  /* 0x0000000000ff782f */ /* 0x000fc40003800000 */
[----:B---3--:R-:W-:-:S04]  /*0070*/  ISETP.NE.U32.AND P1, PT, RZ, UR8, PT ;  /* 0x00000008ff007c0c */ /* 0x008fc8000bf25070 */
[----:B------:R-:W-:Y:S01]  /*0080*/  ISETP.NE.AND.EX P2, PT, RZ, UR9, PT, P1 ;  /* 0x00000009ff007c0c */ /* 0x000fe2000bf45310 */
[----:B----4-:R-:W-:Y:S02]  /*0090*/  ULOP3.LUT UR5, UR45, 0x1, URZ, 0xc0, !UPT ;  /* 0x000000012d057892 */ /* 0x010fe4000f8ec0ff */
[----:B------:R-:W-:Y:S01]  /*00a0*/  ULOP3.LUT UR4, UR45, 0x1, URZ, 0x3c, !UPT ;  /* 0x000000012d047892 */ /* 0x000fe2000f8e3cff */
[----:B--2---:R-:W-:-:S05]  /*00b0*/  SHF.R.U32.HI R103, RZ, 0x5, R113 ;  /* 0x00000005ff677819 */ /* 0x004fca0000011671 */
[----:B------:R-:W2:Y:S02]  /*00c0*/  SHFL.IDX PT, R0, R103, RZ, 0x1f ;  /* 0x00001fff67007589 */ /* 0x000ea400000e0000 */
[----:B--2---:R-:W-:Y:S02]  /*00d0*/  R2UR UR10, R0 ;  /* 0x00000000000a72ca */ /* 0x004fe400000e0000 */
[----:B-1----:R-:W-:Y:S05]  /*00e0*/  @P2 BRA `(.L_x_0) ;  /* 0x00000000002c2947 */ /* 0x002fea0003800000 */
[----:B------:R-:W1:Y:S02]  /*00f0*/  LDCU.64 UR6, c[0x0][0x888] ;  /* 0x00011100ff0677ac */ /* 0x000e640008000a00 */
[----:B-1----:R-:W-:-:S04]  /*0100*/  UISETP.NE.U32.AND UP0, UPT, UR6, URZ, UPT ;  /* 0x000000ff0600728c */ /* 0x002fc8000bf05070 */
[----:B------:R-:W-:-:S09]  /*0110*/  UISETP.NE.AND.EX UP0, UPT, UR7, URZ, UPT, UP0 ;  /* 0x000000ff0700728c */ /* 0x000fd2000bf05300 */
[----:B------:R-:W-:Y:S05]  /*0120*/  BRA.U !UP0, `(.L_x_1) ;  /* 0x0000000108107547 */ /* 0x000fea000b800000 */
[----:B------:R-:W1:Y:S02]  /*0130*/  LDC.64 R2, c[0x0][0x888] ;  /* 0x00022200ff027b82 */ /* 0x000e640000000a00 */
[----:B-1----:R1:W5:Y:S01]  /*0140*/  LDG.E R49, desc[UR46][R2.64] ;  /* 0x0000002e02317981 */ /* 0x002362000c1e1900 */
[----:B------:R-:W-:Y:S01]  /*0150*/  HFMA2 R98, -RZ, RZ, 0, 5.9604644775390625e-08 ;  /* 0x00000001ff627431 */ /* 0x000fe200000001ff */
[----:B------:R-:W-:Y:S05]  /*0160*/  BRA `(.L_x_0) ;  /* 0x00000000000c7947 */ /* 0x000fea0003800000 */
.L_x_1:
[----:B------:R-:W1:Y:S01]  /*0170*/  LDCU UR6, c[0x0][0x880] ;  /* 0x00011000ff0677ac */ /* 0x000e620008000800 */
[----:B------:R-:W-:Y:S01]  /*0180*/  HFMA2 R98, -RZ, RZ, 0, 5.9604644775390625e-08 ;  /* 0x00000001ff627431 */ /* 0x000fe200000001ff */
[----:B-1----:R-:W-:-:S07]  /*0190*/  MOV R49, UR6 ;  /* 0x0000000600317c02 */ /* 0x002fce0008000f00 */
.L_x_0:
[----:B------:R-:W2:Y:S02]  /*01a0*/  LDCU.64 UR6, c[0x0][0x8b0] ;  /* 0x00011600ff0677ac */ /* 0x000ea40008000a00 */
[----:B--2---:R-:W-:-:S04]  /*01b0*/  UISETP.NE.U32.AND UP0, UPT, UR6, URZ, UPT ;  /* 0x000000ff0600728c */ /* 0x004fc8000bf05070 */
[----:B------:R-:W-:-:S09]  /*01c0*/  UISETP.NE.AND.EX UP0, UPT, UR7, URZ, UPT, UP0 ;  /* 0x000000ff0700728c */ /* 0x000fd2000bf05300 */
[----:B------:R-:W-:Y:S05]  /*01d0*/  BRA.U UP0, `(.L_x_2) ;  /* 0x0000000100247547 */ /* 0x000fea000b800000 */
[----:B------:R-:W2:Y:S02]  /*01e0*/  LDCU.64 UR6, c[0x0][0x8a8] ;  /* 0x00011500ff0677ac */ /* 0x000ea40008000a00 */
[----:B--2---:R-:W-:-:S04]  /*01f0*/  UISETP.NE.U32.AND UP0, UPT, UR6, URZ, UPT ;  /* 0x000000ff0600728c */ /* 0x004fc8000bf05070 */
[----:B------:R-:W-:-:S09]  /*0200*/  UISETP.NE.AND.EX UP0, UPT, UR7, URZ, UPT, UP0 ;  /* 0x000000ff0700728c */ /* 0x000fd2000bf05300 */
[----:B------:R-:W-:Y:S05]  /*0210*/  BRA.U !UP0, `(.L_x_3) ;  /* 0x00000001080c7547 */ /* 0x000fea000b800000 */
[----:B-1----:R-:W1:Y:S02]  /*0220*/  LDC.64 R2, c[0x0][0x8a8] ;  /* 0x00022a00ff027b82 */ /* 0x002e640000000a00 */
[----:B-1----:R2:W5:Y:S01]  /*0230*/  LDG.E R47, desc[UR46][R2.64] ;  /* 0x0000002e022f7981 */ /* 0x002562000c1e1900 */
[----:B------:R-:W-:Y:S05]  /*0240*/  BRA `(.L_x_2) ;  /* 0x0000000000087947 */ /* 0x000fea0003800000 */
.L_x_3:
[----:B------:R-:W2:Y:S02]  /*0250*/  LDCU UR6, c[0x0][0x8a0] ;  /* 0x00011400ff0677ac */ /* 0x000ea40008000800 */
[----:B--2---:R-:W-:Y:S02]  /*0260*/  MOV R47, UR6 ;  /* 0x00000006002f7c02 */ /* 0x004fe40008000f00 */
.L_x_2:
[----:B------:R-:W-:Y:S01]  /*0270*/  IMAD.U32 R0, RZ, RZ, UR10 ;  /* 0x0000000aff007e24 */ /* 0x000fe2000f8e00ff */
[----:B------:R-:W-:Y:S04]  /*0280*/  BSSY.RECONVERGENT B0, `(.L_x_4) ;  /* 0x000000c000007945 */ /* 0x000fe80003800200 */
[C---:B------:R-:W-:Y:S02]  /*0290*/  ISETP.NE.OR P3, PT, R0.reuse, 0x1, !P0 ;  /* 0x000000010000780c */ /* 0x040fe40004765670 */
[----:B------:R-:W-:-:S11]  /*02a0*/  ISETP.NE.OR P2, PT, R0, 0x3, !P0 ;  /* 0x000000030000780c */ /* 0x000fd60004745670 */
[----:B------:R-:W-:Y:S05]  /*02b0*/  @P3 BRA `(.L_x_5) ;  /* 0x0000000000203947 */ /* 0x000fea0003800000 */
[----:B------:R-:W3:Y:S02]  /*02c0*/  LDCU.64 UR6, c[0x0][0x348] ;  /* 0x00006900ff0677ac */ /* 0x000ee40008000a00 */
[----:B---3--:R-:W-:Y:S02]  /*02d0*/  UIADD3 UR12, UP1, UPT, UR6, 0x80, URZ ;  /* 0x00000080060c7890 */ /* 0x008fe4000ff3e0ff */
[----:B------:R-:W-:Y:S02]  /*02e0*/  UIADD3 UR6, UP0, UPT, UR6, 0x180, URZ ;  /* 0x0000018006067890 */ /* 0x000fe4000ff1e0ff */
[----:B------:R-:W-:Y:S02]  /*02f0*/  UIADD3.X UR13, UPT, UPT, URZ, UR7, URZ, UP1, !UPT ;  /* 0x00000007ff0d7290 */ /* 0x000fe40008ffe4ff */
[----:B------:R-:W-:-:S07]  /*0300*/  UIADD3.X UR7, UPT, UPT, URZ, UR7, URZ, UP0, !UPT ;  /* 0x00000007ff077290 */ /* 0x000fce00087fe4ff */
[----:B------:R3:W-:Y:S02]  /*0310*/  UTMACCTL.PF [UR12] ;  /* 0x000000000c0079b9 */ /* 0x0007e40008040000 */
[----:B------:R3:W-:Y:S02]  /*0320*/  UTMACCTL.PF [UR6] ;  /* 0x00000000060079b9 */ /* 0x0007e40008040000 */
[----:B---3--:R-:W-:Y:S01]  /*0330*/  NOP ;  /* 0x0000000000007918 */ /* 0x008fe20000000000 */
.L_x_5:
[----:B------:R-:W-:Y:S05]  /*0340*/  BSYNC.RECONVERGENT B0 ;  /* 0x0000000000007941 */ /* 0x000fea0003800200 */
.L_x_4:
[----:B------:R-:W-:Y:S04]  /*0350*/  BSSY.RECONVERGENT B0, `(.L_x_6) ;  /* 0x000000a000007945 */ /* 0x000fe80003800200 */
        /* <DEDUP_REMOVED lines=9> */
.L_x_7:
[----:B------:R-:W-:Y:S05]  /*03f0*/  BSYNC.RECONVERGENT B0 ;  /* 0x0000000000007941 */ /* 0x000fea0003800200 */
.L_x_6:
[----:B------:R-:W3:Y:S01]  /*0400*/  LDCU.64 UR6, c[0x0][0x888] ;  /* 0x00011100ff0677ac */ /* 0x000ee20008000a00 */
[----:B------:R-:W-:Y:S01]  /*0410*/  ISETP.NE.AND.EX P1, PT, RZ, UR9, PT, P1 ;  /* 0x00000009ff007c0c */ /* 0x000fe2000bf25310 */
[----:B------:R-:W-:Y:S02]  /*0420*/  UPLOP3.LUT UP5, UPT, UPT, UPT, UPT, 0x80, 0x8 ;  /* 0x000000000008789c */ /* 0x000fe40003faf070 */
[----:B---3--:R-:W-:-:S04]  /*0430*/  UISETP.NE.U32.AND UP0, UPT, UR6, URZ, UPT ;  /* 0x000000ff0600728c */ /* 0x008fc8000bf05070 */
[----:B------:R-:W-:-:S06]  /*0440*/  UISETP.NE.AND.EX UP0, UPT, UR7, URZ, UPT, UP0 ;  /* 0x000000ff0700728c */ /* 0x000fcc000bf05300 */
[----:B------:R-:W-:-:S13]  /*0450*/  PLOP3.LUT P2, PT, PT, PT, UP0, 0x80, 0x8 ;  /* 0x000000000008781c */ /* 0x000fda0003f4f008 */
[----:B------:R-:W-:Y:S05]  /*0460*/  @P2 BRA P1, `(.L_x_8) ;  /* 0x0000000000202947 */ /* 0x000fea0000800000 */
[----:B------:R-:W-:Y:S01]  /*0470*/  UISETP.NE.U32.AND UP2, UPT, UR8, URZ, UPT ;  /* 0x000000ff0800728c */ /* 0x000fe2000bf45070 */
[----:B-----5:R-:W-:Y:S01]  /*0480*/  FSETP.NEU.AND P1, PT, R49, RZ, PT ;  /* 0x000000ff3100720b */ /* 0x020fe20003f2d000 */
[----:B------:R-:W-:Y:S02]  /*0490*/  USEL UR6, URZ, 0xffffffff, UP0 ;  /* 0xffffffffff067887 */ /* 0x000fe40008000000 */
[----:B------:R-:W-:-:S10]  /*04a0*/  UISETP.NE.AND.EX UP2, UPT, UR9, URZ, UPT, UP2 ;  /* 0x000000ff0900728c */ /* 0x000fd4000bf45320 */
[----:B------:R-:W-:Y:S01]  /*04b0*/  VOTEU.ANY UP1, P1 ;  /* 0x0000000000ff7886 */ /* 0x000fe20000820100 */
[----:B------:R-:W-:-:S04]  /*04c0*/  @!UP2 USEL UR6, URZ, 0xffffffff, UP1 ;  /* 0xffffffffff06a887 */ /* 0x000fc80008800000 */
[----:B------:R-:W-:-:S04]  /*04d0*/  ULOP3.LUT UR6, UR6, 0x1, URZ, 0xc0, !UPT ;  /* 0x0000000106067892 */ /* 0x000fc8000f8ec0ff */
[----:B------:R-:W-:-:S11]  /*04e0*/  UISETP.NE.U32.AND UP5, UPT, UR6, 0x1, UPT ;  /* 0x000000010600788c */ /* 0x000fd6000bfa5070 */
.L_x_8:
[----:B------:R-:W3:Y:S01]  /*04f0*/  SHFL.IDX PT, R0, R103, RZ, 0x1f ;  /* 0x00001fff67007589 */ /* 0x000ee200000e0000 */
[----:B------:R-:W-:-:S04]  /*0500*/  UISETP.NE.AND UP1, UPT, UR10, 0x2, UPT ;  /* 0x000000020a00788c */ /* 0x000fc8000bf25270 */
[----:B------:R-:W-:Y:S02]  /*0510*/  UISETP.EQ.AND UP2, UPT, UR5, URZ, !UP1 ;  /* 0x000000ff0500728c */ /* 0x000fe4000cf42270 */
[----:B------:R-:W-:-:S04]  /*0520*/  USEL UR7, URZ, 0x1, UP1 ;  /* 0x00000001ff077887 */ /* 0x000fc80008800000 */
[----:B------:R-:W-:Y:S02]  /*0530*/  PLOP3.LUT P5, PT, P0, PT, UP2, 0x80, 0x8 ;  /* 0x000000000008781c */ /* 0x000fe400007af028 */
[----:B---3--:R-:W-:-:S13]  /*0540*/  ISETP.NE.AND P1, PT, R0, RZ, PT ;  /* 0x000000ff0000720c */ /* 0x008fda0003f25270 */
[----:B------:R-:W-:Y:S05]  /*0550*/  @P1 BRA `(.L_x_9) ;  /* 0x0000000000641947 */ /* 0x000fea0003800000 */
[----:B------:R-:W-:Y:S01]  /*0560*/  UMOV UR8, 0x400 ;  /* 0x0000040000087882 */ /* 0x000fe20000000000 */
[----:B------:R-:W-:Y:S01]  /*0570*/  UMOV UR6, 0x1 ;  /* 0x0000000100067882 */ /* 0x000fe20000000000 */
[----:B------:R-:W-:Y:S02]  /*0580*/  ULEA UR8, UR45, UR8, 0x18 ;  /* 0x000000082d087291 */ /* 0x000fe4000f8ec0ff */
[----:B------:R-:W-:-:S04]  /*0590*/  UIADD3 UR12, UPT, UPT, -UR6, 0x100000, URZ ;  /* 0x00100000060c7890 */ /* 0x000fc8000fffe1ff */
[----:B------:R-:W-:Y:S02]  /*05a0*/  USHF.L.U32 UR13, UR12, 0xb, URZ ;  /* 0x0000000b0c0d7899 */ /* 0x000fe400080006ff */
[----:B------:R-:W-:Y:S01]  /*05b0*/  USHF.L.U32 UR12, UR12, 0x1, URZ ;  /* 0x000000010c0c7899 */ /* 0x000fe200080006ff */
[----:B------:R-:W-:Y:S01]  /*05c0*/  ELECT P1, URZ, PT ;  /* 0x0000000000ff782f */ /* 0x000fe20003820000 */
[----:B------:R-:W3:Y:S10]  /*05d0*/  FENCE.VIEW.ASYNC.S ;  /* 0x00000000000073c6 */ /* 0x000ef40000000000 */
[----:B---3--:R3:W4:Y:S01]  /*05e0*/  SYNCS.EXCH.64 URZ, [UR8], UR12 ;  /* 0x0000000c08ff75b2 */ /* 0x0087220008000100 */
[----:B------:R3:W1:Y:S01]  /*05f0*/  SYNCS.EXCH.64 URZ, [UR8+0x40], UR12 ;  /* 0x0000400c08ff75b2 */ /* 0x0006620008000100 */
        /* <DEDUP_REMOVED lines=13> */
[----:B------:R3:W1:Y:S02]  /*06d0*/  SYNCS.EXCH.64 URZ, [UR8+0x78], UR12 ;  /* 0x0000780c08ff75b2 */ /* 0x0006640008000100 */
[----:B---3--:R-:W-:Y:S01]  /*06e0*/  NOP ;  /* 0x0000000000007918 */ /* 0x008fe20000000000 */
.L_x_9:
[----:B------:R-:W3:Y:S01]  /*06f0*/  SHFL.IDX PT, R0, R103, RZ, 0x1f ;  /* 0x00001fff67007589 */ /* 0x000ee200000e0000 */
[----:B------:R-:W-:Y:S01]  /*0700*/  NOP ;  /* 0x0000000000007918 */ /* 0x000fe20000000000 */
[----:B---3--:R-:W-:-:S13]  /*0710*/  ISETP.NE.AND P1, PT, R0, 0x1, PT ;  /* 0x000000010000780c */ /* 0x008fda0003f25270 */
[----:B------:R-:W-:Y:S05]  /*0720*/  @P1 BRA `(.L_x_10) ;  /* 0x0000000000541947 */ /* 0x000fea0003800000 */
[----:B------:R-:W-:Y:S01]  /*0730*/  UMOV UR9, 0x400 ;  /* 0x0000040000097882 */ /* 0x000fe20000000000 */
[----:B------:R-:W-:Y:S01]  /*0740*/  UMOV UR8, 0x20 ;  /* 0x0000002000087882 */ /* 0x000fe20000000000 */
[----:B------:R-:W-:Y:S01]  /*0750*/  UMOV UR6, 0x80 ;  /* 0x0000008000067882 */ /* 0x000fe20000000000 */
[----:B------:R-:W-:Y:S02]  /*0760*/  ULEA UR9, UR45, UR9, 0x18 ;  /* 0x000000092d097291 */ /* 0x000fe4000f8ec0ff */
[----:B------:R-:W-:-:S04]  /*0770*/  UIADD3 UR12, UPT, UPT, -UR8, 0x100000, URZ ;  /* 0x00100000080c7890 */ /* 0x000fc8000fffe1ff */
[----:B------:R-:W-:Y:S02]  /*0780*/  USHF.L.U32 UR13, UR12, 0xb, URZ ;  /* 0x0000000b0c0d7899 */ /* 0x000fe400080006ff */
[----:B------:R-:W-:Y:S02]  /*0790*/  USHF.L.U32 UR12, UR12, 0x1, URZ ;  /* 0x000000010c0c7899 */ /* 0x000fe400080006ff */
[----:B------:R-:W-:-:S04]  /*07a0*/  UIADD3 UR14, UPT, UPT, -UR6, 0x100000, URZ ;  /* 0x00100000060e7890 */ /* 0x000fc8000fffe1ff */
[----:B------:R-:W-:Y:S02]  /*07b0*/  USHF.L.U32 UR15, UR14, 0xb, URZ ;  /* 0x0000000b0e0f7899 */ /* 0x000fe400080006ff */
[----:B------:R-:W-:Y:S01]  /*07c0*/  USHF.L.U32 UR14, UR14, 0x1, URZ ;  /* 0x000000010e0e7899 */ /* 0x000fe200080006ff */
[----:B------:R-:W-:Y:S01]  /*07d0*/  ELECT P1, URZ, PT ;  /* 0x0000000000ff782f */ /* 0x000fe20003820000 */
[----:B------:R-:W3:Y:S02]  /*07e0*/  FENCE.VIEW.ASYNC.S ;  /* 0x00000000000073c6 */ /* 0x000ee40000000000 */
[----:B---3--:R3:W1:Y:S08]  /*07f0*/  SYNCS.EXCH.64 URZ, [UR9+0x80], UR12 ;  /* 0x0000800c09ff75b2 */ /* 0x0086700008000100 */
[----:B------:R3:W1:Y:S01]  /*0800*/  SYNCS.EXCH.64 URZ, [UR9+0xa0], UR14 ;  /* 0x0000a00e09ff75b2 */ /* 0x0006620008000100 */
[----:B------:R3:W1:Y:S01]  /*0810*/  SYNCS.EXCH.64 URZ, [UR9+0x88], UR12 ;  /* 0x0000880c09ff75b2 */ /* 0x0006620008000100 */
[----:B------:R3:W1:Y:S01]  /*0820*/  SYNCS.EXCH.64 URZ, [UR9+0xa8], UR14 ;  /* 0x0000a80e09ff75b2 */ /* 0x0006620008000100 */
[----:B------:R3:W1:Y:S01]  /*0830*/  SYNCS.EXCH.64 URZ, [UR9+0x90], UR12 ;  /* 0x0000900c09ff75b2 */ /* 0x0006620008000100 */
[----:B------:R3:W1:Y:S01]  /*0840*/  SYNCS.EXCH.64 URZ, [UR9+0xb0], UR14 ;  /* 0x0000b00e09ff75b2 */ /* 0x0006620008000100 */
[----:B------:R3:W1:Y:S01]  /*0850*/  SYNCS.EXCH.64 URZ, [UR9+0x98], UR12 ;  /* 0x0000980c09ff75b2 */ /* 0x0006620008000100 */
[----:B------:R3:W1:Y:S01]  /*0860*/  SYNCS.EXCH.64 URZ, [UR9+0xb8], UR14 ;  /* 0x0000b80e09ff75b2 */ /* 0x0006620008000100 */
[----:B------:R-:W-:Y:S01]  /*0870*/  NOP ;  /* 0x0000000000007918 */ /* 0x000fe20000000000 */
.L_x_10:
[----:B------:R-:W2:Y:S01]  /*0880*/  SHFL.IDX PT, R0, R103, RZ, 0x1f ;  /* 0x00001fff67007589 */ /* 0x000ea200000e0000 */
[----:B------:R-:W-:Y:S01]  /*0890*/  NOP ;  /* 0x0000000000007918 */ /* 0x000fe20000000000 */
[----:B--2---:R-:W-:-:S13]  /*08a0*/  ISETP.NE.AND P1, PT, R0, 0x3, PT ;  /* 0x000000030000780c */ /* 0x004fda0003f25270 */
[----:B------:R-:W-:Y:S05]  /*08b0*/  @P1 BRA `(.L_x_11) ;  /* 0x00000000002c1947 */ /* 0x000fea0003800000 */
[----:B------:R-:W-:Y:S01]  /*08c0*/  UMOV UR8, 0x400 ;  /* 0x0000040000087882 */ /* 0x000fe20000000000 */
[----:B------:R-:W-:Y:S01]  /*08d0*/  UMOV UR6, 0x20 ;  /* 0x0000002000067882 */ /* 0x000fe20000000000 */
[----:B------:R-:W-:Y:S02]  /*08e0*/  ULEA UR8, UR45, UR8, 0x18 ;  /* 0x000000082d087291 */ /* 0x000fe4000f8ec0ff */
[----:B---3--:R-:W-:-:S04]  /*08f0*/  UIADD3 UR12, UPT, UPT, -UR6, 0x100000, URZ ;  /* 0x00100000060c7890 */ /* 0x008fc8000fffe1ff */
[----:B------:R-:W-:Y:S02]  /*0900*/  USHF.L.U32 UR13, UR12, 0xb, URZ ;  /* 0x0000000b0c0d7899 */ /* 0x000fe400080006ff */
[----:B------:R-:W-:Y:S01]  /*0910*/  USHF.L.U32 UR12, UR12, 0x1, URZ ;  /* 0x000000010c0c7899 */ /* 0x000fe200080006ff */
[----:B------:R-:W-:Y:S01]  /*0920*/  ELECT P1, URZ, PT ;  /* 0x0000000000ff782f */ /* 0x000fe20003820000 */
[----:B------:R-:W2:Y:S10]  /*0930*/  FENCE.VIEW.ASYNC.S ;  /* 0x00000000000073c6 */ /* 0x000eb40000000000 */
[----:B--2---:R2:W3:Y:S01]  /*0940*/  SYNCS.EXCH.64 URZ, [UR8+0xc0], UR12 ;  /* 0x0000c00c08ff75b2 */ /* 0x0044e20008000100 */
[----:B------:R2:W1:Y:S01]  /*0950*/  SYNCS.EXCH.64 URZ, [UR8+0xc8], UR12 ;  /* 0x0000c80c08ff75b2 */ /* 0x0004620008000100 */
[----:B------:R-:W-:Y:S01]  /*0960*/  NOP ;  /* 0x0000000000007918 */ /* 0x000fe20000000000 */
.L_x_11:
[----:B------:R-:W4:Y:S01]  /*0970*/  SHFL.IDX PT, R0, R103, RZ, 0x1f ;  /* 0x00001fff67007589 */ /* 0x000f2200000e0000 */
[----:B------:R-:W-:Y:S01]  /*0980*/  NOP ;  /* 0x0000000000007918 */ /* 0x000fe20000000000 */
[----:B----4-:R-:W-:-:S13]  /*0990*/  ISETP.NE.AND P1, PT, R0, 0x4, PT ;  /* 0x000000040000780c */ /* 0x010fda0003f25270 */
[----:B------:R-:W-:Y:S05]  /*09a0*/  @P1 BRA `(.L_x_12) ;  /* 0x0000000000481947 */ /* 0x000fea0003800000 */
[----:B---3--:R-:W-:Y:S01]  /*09b0*/  UMOV UR9, 0x1e0 ;  /* 0x000001e000097882 */ /* 0x008fe20000000000 */
[----:B--2---:R-:W-:Y:S01]  /*09c0*/  UMOV UR8, 0x400 ;  /* 0x0000040000087882 */ /* 0x004fe20000000000 */
[----:B------:R-:W-:Y:S01]  /*09d0*/  USEL UR9, UR9, 0x1a0, UP5 ;  /* 0x000001a009097887 */ /* 0x000fe2000a800000 */
        /* <DEDUP_REMOVED lines=9> */
[----:B------:R-:W2:Y:S02]  /*0a70*/  FENCE.VIEW.ASYNC.S ;  /* 0x00000000000073c6 */ /* 0x000ea40000000000 */
[----:B--2---:R4:W2:Y:S08]  /*0a80*/  SYNCS.EXCH.64 URZ, [UR8+0xd0], UR12 ;  /* 0x0000d00c08ff75b2 */ /* 0x0048b00008000100 */
[----:B------:R4:W3:Y:S01]  /*0a90*/  SYNCS.EXCH.64 URZ, [UR8+0xe0], UR14 ;  /* 0x0000e00e08ff75b2 */ /* 0x0008e20008000100 */
[----:B------:R4:W1:Y:S01]  /*0aa0*/  SYNCS.EXCH.64 URZ, [UR8+0xd8], UR12 ;  /* 0x0000d80c08ff75b2 */ /* 0x0008620008000100 */
[----:B------:R4:W1:Y:S02]  /*0ab0*/  SYNCS.EXCH.64 URZ, [UR8+0xe8], UR14 ;  /* 0x0000e80e08ff75b2 */ /* 0x0008640008000100 */
[----:B----4-:R-:W-:Y:S01]  /*0ac0*/  NOP ;  /* 0x0000000000007918 */ /* 0x010fe20000000000 */
.L_x_12:
[----:B------:R-:W4:Y:S01]  /*0ad0*/  SHFL.IDX PT, R0, R103, RZ, 0x1f ;  /* 0x00001fff67007589 */ /* 0x000f2200000e0000 */
[----:B------:R-:W-:Y:S01]  /*0ae0*/  NOP ;  /* 0x0000000000007918 */ /* 0x000fe20000000000 */
[----:B----4-:R-:W-:-:S13]  /*0af0*/  ISETP.NE.AND P1, PT, R0, 0x5, PT ;  /* 0x000000050000780c */ /* 0x010fda0003f25270 */
[----:B------:R-:W-:Y:S05]  /*0b00*/  @P1 BRA `(.L_x_13) ;  /* 0x0000000000541947 */ /* 0x000fea0003800000 */
[----:B---3--:R-:W-:Y:S01]  /*0b10*/  UMOV UR9, 0x400 ;  /* 0x0000040000097882 */ /* 0x008fe20000000000 */
[----:B--2---:R-:W-:Y:S01]  /*0b20*/  UMOV UR8, 0x1 ;  /* 0x0000000100087882 */ /* 0x004fe20000000000 */
        /* <DEDUP_REMOVED lines=13> */
[----:B------:R4:W1:Y:S01]  /*0c00*/  SYNCS.EXCH.64 URZ, [UR9+0x118], UR14 ;  /* 0x0001180e09ff75b2 */ /* 0x0008620008000100 */
[----:B------:R4:W1:Y:S01]  /*0c10*/  SYNCS.EXCH.64 URZ, [UR9+0x100], UR12 ;  /* 0x0001000c09ff75b2 */ /* 0x0008620008000100 */
[----:B------:R4:W1:Y:S01]  /*0c20*/  SYNCS.EXCH.64 URZ, [UR9+0x120], UR14 ;  /* 0x0001200e09ff75b2 */ /* 0x0008620008000100 */
[----:B------:R4:W1:Y:S01]  /*0c30*/  SYNCS.EXCH.64 URZ, [UR9+0x108], UR12 ;  /* 0x0001080c09ff75b2 */ /* 0x0008620008000100 */
[----:B------:R4:W1:Y:S02]  /*0c40*/  SYNCS.EXCH.64 URZ, [UR9+0x128], UR14 ;  /* 0x0001280e09ff75b2 */ /* 0x0008640008000100 */
[----:B----4-:R-:W-:Y:S01]  /*0c50*/  NOP ;  /* 0x0000000000007918 */ /* 0x010fe20000000000 */
.L_x_13:
[----:B------:R-:W4:Y:S01]  /*0c60*/  SHFL.IDX PT, R0, R103, RZ, 0x1f ;  /* 0x00001fff67007589 */ /* 0x000f2200000e0000 */
[----:B------:R-:W-:Y:S01]  /*0c70*/  ISETP.NE.OR P0, PT, RZ, UR10, !P0 ;  /* 0x0000000aff007c0c */ /* 0x000fe2000c705670 */
[----:B------:R-:W-:Y:S01]  /*0c80*/  NOP ;  /* 0x0000000000007918 */ /* 0x000fe20000000000 */
[----:B----4-:R-:W-:-:S13]  /*0c90*/  ISETP.NE.AND P1, PT, R0, 0x3, PT ;  /* 0x000000030000780c */ /* 0x010fda0003f25270 */
[----:B------:R-:W-:Y:S05]  /*0ca0*/  @P1 BRA `(.L_x_14) ;  /* 0x0000000000341947 */ /* 0x000fea0003800000 */
[----:B--2---:R-:W-:Y:S01]  /*0cb0*/  UMOV UR8, 0x400 ;  /* 0x0000040000087882 */ /* 0x004fe20000000000 */
[----:B------:R-:W-:Y:S01]  /*0cc0*/  UMOV UR6, 0x20 ;  /* 0x0000002000067882 */ /* 0x000fe20000000000 */
[----:B------:R-:W-:Y:S02]  /*0cd0*/  ULEA UR8, UR45, UR8, 0x18 ;  /* 0x000000082d087291 */ /* 0x000fe4000f8ec0ff */
[----:B---3--:R-:W-:-:S04]  /*0ce0*/  UIADD3 UR12, UPT, UPT, -UR6, 0x100000, URZ ;  /* 0x00100000060c7890 */ /* 0x008fc8000fffe1ff */
[----:B------:R-:W-:Y:S02]  /*0cf0*/  USHF.L.U32 UR13, UR12, 0xb, URZ ;  /* 0x0000000b0c0d7899 */ /* 0x000fe400080006ff */
[----:B------:R-:W-:Y:S01]  /*0d00*/  USHF.L.U32 UR12, UR12, 0x1, URZ ;  /* 0x000000010c0c7899 */ /* 0x000fe200080006ff */
[----:B------:R-:W-:Y:S01]  /*0d10*/  ELECT P1, URZ, PT ;  /* 0x0000000000ff782f */ /* 0x000fe20003820000 */
[----:B------:R-:W2:Y:S10]  /*0d20*/  FENCE.VIEW.ASYNC.S ;  /* 0x00000000000073c6 */ /* 0x000eb40000000000 */
[----:B--2---:R4:W2:Y:S01]  /*0d30*/  SYNCS.EXCH.64 URZ, [UR8+0x130], UR12 ;  /* 0x0001300c08ff75b2 */ /* 0x0048a20008000100 */
[----:B------:R4:W3:Y:S01]  /*0d40*/  SYNCS.EXCH.64 URZ, [UR8+0x140], UR12 ;  /* 0x0001400c08ff75b2 */ /* 0x0008e20008000100 */
[----:B------:R4:W1:Y:S01]  /*0d50*/  SYNCS.EXCH.64 URZ, [UR8+0x138], UR12 ;  /* 0x0001380c08ff75b2 */ /* 0x0008620008000100 */
[----:B------:R4:W1:Y:S02]  /*0d60*/  SYNCS.EXCH.64 URZ, [UR8+0x148], UR12 ;  /* 0x0001480c08ff75b2 */ /* 0x0008640008000100 */
[----:B----4-:R-:W-:Y:S01]  /*0d70*/  NOP ;  /* 0x0000000000007918 */ /* 0x010fe20000000000 */
.L_x_14:
[----:B------:R-:W-:Y:S01]  /*0d80*/  VOTEU.ALL UP1, P0 ;  /* 0x0000000000ff7886 */ /* 0x000fe20000020000 */
[----:B--2---:R-:W2:Y:S01]  /*0d90*/  LDCU UR8, c[0x0][0x36c] ;  /* 0x00006d80ff0877ac */ /* 0x004ea20008000800 */
[----:B------:R-:W-:Y:S01]  /*0da0*/  NOP ;  /* 0x0000000000007918 */ /* 0x000fe20000000000 */
[----:B-1----:R-:W-:Y:S01]  /*0db0*/  LOP3.LUT R2, R113, 0x1f, RZ, 0xc0, !PT ;  /* 0x0000001f71027812 */ /* 0x002fe200078ec0ff */
[----:B---3--:R-:W-:Y:S01]  /*0dc0*/  UMOV UR12, 0x20 ;  /* 0x00000020000c7882 */ /* 0x008fe20000000000 */
[----:B------:R-:W-:Y:S01]  /*0dd0*/  @!UP1 UMOV UR6, 0x400 ;  /* 0x0000040000069882 */ /* 0x000fe20000000000 */
[----:B------:R-:W-:-:S04]  /*0de0*/  @!UP1 UIADD3 UR12, UPT, UPT, -UR12, 0x100000, URZ ;  /* 0x001000000c0c9890 */ /* 0x000fc8000fffe1ff */
[----:B------:R-:W-:Y:S02]  /*0df0*/  @!UP1 USHF.L.U32 UR13, UR12, 0xb, URZ ;  /* 0x0000000b0c0d9899 */ /* 0x000fe400080006ff */
[----:B------:R-:W-:Y:S02]  /*0e00*/  @!UP1 USHF.L.U32 UR12, UR12, 0x1, URZ ;  /* 0x000000010c0c9899 */ /* 0x000fe400080006ff */
[----:B------:R-:W-:Y:S01]  /*0e10*/  @!UP1 ULEA UR6, UR45, UR6, 0x18 ;  /* 0x000000062d069291 */ /* 0x000fe2000f8ec0ff */
[----:B------:R-:W-:Y:S01]  /*0e20*/  VOTEU.ALL UP1, P0 ;  /* 0x0000000000ff7886 */ /* 0x000fe20000020000 */
[----:B------:R-:W-:Y:S01]  /*0e30*/  UISETP.NE.AND UP4, UPT, UR10, URZ, UPT ;  /* 0x000000ff0a00728c */ /* 0x000fe2000bf85270 */
[----:B------:R-:W1:Y:S09]  /*0e40*/  FENCE.VIEW.ASYNC.S ;  /* 0x00000000000073c6 */ /* 0x000e720000000000 */
[----:B-1----:R1:W3:Y:S01]  /*0e50*/  @!UP1 SYNCS.EXCH.64 URZ, [UR6+0x150], UR12 ;  /* 0x0001500c06ff95b2 */ /* 0x0022e20008000100 */
[----:B--2---:R-:W-:-:S09]  /*0e60*/  UISETP.EQ.U32.AND UP1, UPT, UR8, 0x1, UPT ;  /* 0x000000010800788c */ /* 0x004fd2000bf22070 */
[----:B------:R-:W-:Y:S05]  /*0e70*/  BRA.U !UP1, `(.L_x_15) ;  /* 0x0000000109087547 */ /* 0x000fea000b800000 */
[----:B---3--:R-:W-:Y:S01]  /*0e80*/  UCGABAR_ARV ;  /* 0x00000000000079c7 */ /* 0x008fe20008000000 */
[----:B------:R-:W-:Y:S05]  /*0e90*/  BRA `(.L_x_16) ;  /* 0x0000000000047947 */ /* 0x000fea0003800000 */
.L_x_15:
[----:B---3--:R-:W-:Y:S01]  /*0ea0*/  NOP ;  /* 0x0000000000007918 */ /* 0x008fe20000000000 */
.L_x_16:
[----:B------:R-:W2:Y:S01]  /*0eb0*/  S2R R15, SR_CTAID.Y ;  /* 0x00000000000f7919 */ /* 0x000ea20000002600 */
[----:B------:R-:W-:-:S05]  /*0ec0*/  CS2R.32 R97, SR_CgaSize ;  /* 0x0000000000617805 */ /* 0x000fca0000008a00 */
[----:B------:R-:W-:-:S05]  /*0ed0*/  IMAD R97, R97, -0xa0, RZ ;  /* 0xffffff6061617824 */ /* 0x000fca00078e02ff */
[----:B-1----:R-:W-:-:S14]  /*0ee0*/  R2UR UR6, R97 ;  /* 0x00000000610672ca */ /* 0x002fdc00000e0000 */
[----:B------:R-:W1:Y:S01]  /*0ef0*/  LDCU UR6, c[0x0][UR6+0x2b4] ;  /* 0x00005680060677ac */ /* 0x000e620008000800 */
[----:B------:R-:W-:-:S05]  /*0f00*/  CS2R.32 R0, SR_CgaSize ;  /* 0x0000000000007805 */ /* 0x000fca0000008a00 */
[----:B------:R-:W-:-:S06]  /*0f10*/  IMAD R0, R0, -0xa0, RZ ;  /* 0xffffff6000007824 */ /* 0x000fcc00078e02ff */
[----:B------:R-:W3:Y:S01]  /*0f20*/  LDC R0, c[0x0][R0+0x2a4] ;  /* 0x0000a90000007b82 */ /* 0x000ee20000000800 */
[----:B------:R-:W-:Y:S01]  /*0f30*/  PRMT R10, RZ, 0x7610, R10 ;  /* 0x00007610ff0a7816 */ /* 0x000fe2000000000a */
[----:B------:R-:W4:Y:S01]  /*0f40*/  S2R R3, SR_CTAID.X ;  /* 0x0000000000037919 */ /* 0x000f220000002500 */
[----:B------:R-:W-:-:S05]  /*0f50*/  CS2R.32 R97, SR_CgaSize ;  /* 0x0000000000617805 */ /* 0x000fca0000008a00 */
[----:B------:R-:W-:-:S05]  /*0f60*/  IMAD R97, R97, -0xa0, RZ ;  /* 0xffffff6061617824 */ /* 0x000fca00078e02ff */
[----:B------:R-:W-:-:S14]  /*0f70*/  R2UR UR8, R97 ;  /* 0x00000000610872ca */ /* 0x000fdc00000e0000 */
[----:B------:R-:W3:Y:S01]  /*0f80*/  LDCU UR8, c[0x0][UR8+0x2b0] ;  /* 0x00005600080877ac */ /* 0x000ee20008000800 */
[----:B------:R-:W-:Y:S01]  /*0f90*/  UISETP.NE.AND UP2, UPT, UR10, 0x2, UPT ;  /* 0x000000020a00788c */ /* 0x000fe2000bf45270 */
[----:B------:R-:W1:Y:S01]  /*0fa0*/  LDC R11, c[0x0][0xb24] ;  /* 0x0002c900ff0b7b82 */ /* 0x000e620000000800 */
[----:B------:R-:W-:-:S05]  /*0fb0*/  CS2R.32 R4, SR_CgaSize ;  /* 0x0000000000047805 */ /* 0x000fca0000008a00 */
[----:B------:R-:W-:-:S06]  /*0fc0*/  IMAD R4, R4, -0xa0, RZ ;  /* 0xffffff6004047824 */ /* 0x000fcc00078e02ff */
[----:B------:R-:W3:Y:S08]  /*0fd0*/  LDC R4, c[0x0][R4+0x2a0] ;  /* 0x0000a80004047b82 */ /* 0x000ef00000000800 */
[----:B------:R-:W3:Y:S01]  /*0fe0*/  LDC R42, c[0x0][0xb24] ;  /* 0x0002c900ff2a7b82 */ /* 0x000ee20000000800 */
[----:B--2---:R-:W-:-:S07]  /*0ff0*/  I2FP.F32.U32 R96, R15 ;  /* 0x0000000f00607245 */ /* 0x004fce0000201000 */
[----:B------:R-:W2:Y:S01]  /*1000*/  S2UR UR44, SR_CTAID.Z ;  /* 0x00000000002c79c3 */ /* 0x000ea20000002700 */
[----:B-1----:R-:W-:Y:S01]  /*1010*/  ISETP.GE.AND P0, PT, R11, 0x1, PT ;  /* 0x000000010b00780c */ /* 0x002fe20003f06270 */
[----:B----4-:R-:W-:Y:S01]  /*1020*/  IMAD.MOV.U32 R14, RZ, RZ, R3 ;  /* 0x000000ffff0e7224 */ /* 0x010fe200078e0003 */
[----:B------:R-:W-:Y:S01]  /*1030*/  I2FP.F32.U32 R97, R3 ;  /* 0x0000000300617245 */ /* 0x000fe20000201000 */
[----:B------:R-:W-:Y:S01]  /*1040*/  FMUL R96, R96, UR6 ;  /* 0x0000000660607c20 */ /* 0x000fe20008400000 */
[----:B------:R-:W1:Y:S03]  /*1050*/  LDCU UR6, c[0x0][0xb30] ;  /* 0x00016600ff0677ac */ /* 0x000e660008000800 */
[----:B---3--:R-:W-:Y:S02]  /*1060*/  FMUL R97, R97, UR8 ;  /* 0x0000000861617c20 */ /* 0x008fe40008400000 */
[----:B------:R-:W3:Y:S08]  /*1070*/  F2I.U32.TRUNC.NTZ R96, R96 ;  /* 0x0000006000607305 */ /* 0x000ef0000020f000 */
[----:B------:R-:W4:Y:S01]  /*1080*/  F2I.U32.TRUNC.NTZ R97, R97 ;  /* 0x0000006100617305 */ /* 0x000f22000020f000 */
[----:B-1----:R-:W-:Y:S01]  /*1090*/  UISETP.NE.AND UP3, UPT, UR6, 0x1, UPT ;  /* 0x000000010600788c */ /* 0x002fe2000bf65270 */
[----:B---3--:R-:W-:-:S05]  /*10a0*/  IADD3 R96, PT, PT, -R96, RZ, RZ ;  /* 0x000000ff60607210 */ /* 0x008fca0007ffe1ff */
[----:B------:R-:W-:Y:S01]  /*10b0*/  IMAD R96, R0, R96, R15 ;  /* 0x0000006000607224 */ /* 0x000fe200078e020f */
[----:B------:R-:W-:Y:S01]  /*10c0*/  PRMT R0, RZ, 0x7610, R0 ;  /* 0x00007610ff007816 */ /* 0x000fe20000000000 */
[----:B----4-:R-:W-:-:S04]  /*10d0*/  IMAD.MOV R97, RZ, RZ, -R97 ;  /* 0x000000ffff617224 */ /* 0x010fc800078e0a61 */
[----:B------:R-:W-:Y:S01]  /*10e0*/  IMAD R97, R4, R97, R3 ;  /* 0x0000006104617224 */ /* 0x000fe200078e0203 */
[----:B--2---:R-:W-:Y:S06]  /*10f0*/  BRA.U UP4, `(.L_x_17) ;  /* 0x0000000104247547 */ /* 0x004fec000b800000 */
[----:B------:R-:W-:Y:S01]  /*1100*/  ISETP.NE.AND P1, PT, R96, RZ, PT ;  /* 0x000000ff6000720c */ /* 0x000fe20003f25270 */
[----:B------:R-:W-:Y:S01]  /*1110*/  IMAD.MOV.U32 R0, RZ, RZ, 0x3 ;  /* 0x00000003ff007424 */ /* 0x000fe200078e00ff */
[C---:B------:R-:W-:Y:S02]  /*1120*/  LOP3.LUT R4, R97.reuse, 0xfffffffe, RZ, 0xc0, !PT ;  /* 0xfffffffe61047812 */ /* 0x040fe400078ec0ff */
[----:B------:R-:W-:Y:S02]  /*1130*/  ISETP.LT.U32.OR P1, PT, R97, 0x2, !P1 ;  /* 0x000000026100780c */ /* 0x000fe40004f21470 */
[----:B------:R-:W-:Y:S02]  /*1140*/  SHF.L.U32 R0, R0, R4, RZ ;  /* 0x0000000400007219 */ /* 0x000fe400000006ff */
[----:B------:R-:W-:Y:S02]  /*1150*/  SEL R6, RZ, 0x1, !P1 ;  /* 0x00000001ff067807 */ /* 0x000fe40004800000 */
[----:B------:R-:W-:-:S05]  /*1160*/  SEL R5, RZ, 0x2, !P1 ;  /* 0x00000002ff057807 */ /* 0x000fca0004800000 */
[----:B------:R-:W-:-:S05]  /*1170*/  IMAD.IADD R5, R6, 0x1, R5 ;  /* 0x0000000106057824 */ /* 0x000fca00078e0205 */
[----:B------:R-:W-:Y:S02]  /*1180*/  PRMT R10, R5, 0x7610, R10 ;  /* 0x00007610050a7816 */ /* 0x000fe4000000000a */
.L_x_17:
[----:B------:R-:W-:Y:S05]  /*1190*/  @!P0 BRA `(.L_x_18) ;  /* 0x0000000000b88947 */ /* 0x000fea0003800000 */
[----:B------:R-:W1:Y:S01]  /*11a0*/  LDC.64 R6, c[0x0][0xb18] ;  /* 0x0002c600ff067b82 */ /* 0x000e620000000a00 */
[----:B------:R-:W-:-:S07]  /*11b0*/  ISETP.NE.AND P0, PT, R11, 0x1, PT ;  /* 0x000000010b00780c */ /* 0x000fce0003f05270 */
[----:B------:R-:W2:Y:S08]  /*11c0*/  LDC R14, c[0x0][0xb0c] ;  /* 0x0002c300ff0e7b82 */ /* 0x000eb00000000800 */
[----:B------:R-:W3:Y:S08]  /*11d0*/  LDC R16, c[0x0][0x370] ;  /* 0x0000dc00ff107b82 */ /* 0x000ef00000000800 */
[----:B------:R-:W4:Y:S01]  /*11e0*/  LDC R13, c[0x0][0x374] ;  /* 0x0000dd00ff0d7b82 */ /* 0x000f220000000800 */
[----:B-1----:R-:W-:-:S07]  /*11f0*/  ISETP.NE.AND P1, PT, R6, 0x1, PT ;  /* 0x000000010600780c */ /* 0x002fce0003f25270 */
[----:B------:R-:W3:Y:S01]  /*1200*/  LDC.64 R8, c[0x0][0xb10] ;  /* 0x0002c400ff087b82 */ /* 0x000ee20000000a00 */
[----:B--2---:R-:W-:-:S07]  /*1210*/  ISETP.NE.AND P2, PT, R14, 0x1, PT ;  /* 0x000000010e00780c */ /* 0x004fce0003f45270 */
[----:B------:R-:W1:Y:S08]  /*1220*/  LDC R12, c[0x0][0xb20] ;  /* 0x0002c800ff0c7b82 */ /* 0x000e700000000800 */
[----:B------:R-:W2:Y:S01]  /*1230*/  LDC.64 R4, c[0x0][0xb28] ;  /* 0x0002ca00ff047b82 */ /* 0x000ea20000000a00 */
[----:B----4-:R-:W-:-:S04]  /*1240*/  IMAD.HI.U32 R17, R13, R7, RZ ;  /* 0x000000070d117227 */ /* 0x010fc800078e00ff */
[----:B------:R-:W-:-:S04]  /*1250*/  IMAD.HI.U32 R7, R15, R7, RZ ;  /* 0x000000070f077227 */ /* 0x000fc800078e00ff */
[----:B---3--:R-:W-:-:S05]  /*1260*/  IMAD.HI.U32 R18, R16, R8, RZ ;  /* 0x0000000810127227 */ /* 0x008fca00078e00ff */
[-C--:B------:R-:W-:Y:S01]  /*1270*/  @P2 SHF.R.U32.HI R16, RZ, R9.reuse, R18 ;  /* 0x00000009ff102219 */ /* 0x080fe20000011612 */
[----:B------:R-:W-:Y:S01]  /*1280*/  IMAD.HI.U32 R18, R3, R8, RZ ;  /* 0x0000000803127227 */ /* 0x000fe200078e00ff */
[-C--:B-1----:R-:W-:Y:S02]  /*1290*/  @P1 SHF.R.U32.HI R13, RZ, R12.reuse, R17 ;  /* 0x0000000cff0d1219 */ /* 0x082fe40000011611 */
[----:B------:R-:W-:Y:S02]  /*12a0*/  SHF.R.U32.HI R7, RZ, R12, R7 ;  /* 0x0000000cff077219 */ /* 0x000fe40000011607 */
[----:B------:R-:W-:Y:S02]  /*12b0*/  SHF.R.U32.HI R18, RZ, R9, R18 ;  /* 0x00000009ff127219 */ /* 0x000fe40000011612 */
[----:B------:R-:W-:Y:S01]  /*12c0*/  SEL R7, R15, R7, !P1 ;  /* 0x000000070f077207 */ /* 0x000fe20004800000 */
[----:B--2---:R-:W-:Y:S01]  /*12d0*/  IMAD.HI.U32 R17, R13, R4, RZ ;  /* 0x000000040d117227 */ /* 0x004fe200078e00ff */
[----:B------:R-:W-:-:S03]  /*12e0*/  SEL R18, R3, R18, !P2 ;  /* 0x0000001203127207 */ /* 0x000fc60005000000 */
[----:B------:R-:W-:Y:S01]  /*12f0*/  IMAD.HI.U32 R8, R16, R4, RZ ;  /* 0x0000000410087227 */ /* 0x000fe200078e00ff */
[----:B------:R-:W-:-:S04]  /*1300*/  @P0 SHF.R.U32.HI R13, RZ, R5, R17 ;  /* 0x00000005ff0d0219 */ /* 0x000fc80000011611 */
[----:B------:R-:W-:Y:S01]  /*1310*/  @P0 SHF.R.U32.HI R16, RZ, R5, R8 ;  /* 0x00000005ff100219 */ /* 0x000fe20000011608 */
[----:B------:R-:W-:-:S04]  /*1320*/  IMAD R13, R13, R11, RZ ;  /* 0x0000000b0d0d7224 */ /* 0x000fc800078e02ff */
[----:B------:R-:W-:Y:S01]  /*1330*/  IMAD R8, R16, R11, RZ ;  /* 0x0000000b10087224 */ /* 0x000fe200078e02ff */
[----:B------:R-:W-:-:S04]  /*1340*/  ISETP.GE.AND P1, PT, R7, R13, PT ;  /* 0x0000000d0700720c */ /* 0x000fc80003f26270 */
[----:B------:R-:W-:Y:S01]  /*1350*/  ISETP.GE.OR P1, PT, R18, R8, P1 ;  /* 0x000000081200720c */ /* 0x000fe20000f26670 */
[----:B------:R-:W-:-:S05]  /*1360*/  IMAD.HI.U32 R8, R7, R4, RZ ;  /* 0x0000000407087227 */ /* 0x000fca00078e00ff */
[----:B------:R-:W-:-:S04]  /*1370*/  SHF.R.U32.HI R8, RZ, R5, R8 ;  /* 0x00000005ff087219 */ /* 0x000fc80000011608 */
[----:B------:R-:W-:-:S03]  /*1380*/  SEL R8, R7, R8, !P0 ;  /* 0x0000000807087207 */ /* 0x000fc60004000000 */
[----:B------:R-:W-:Y:S01]  /*1390*/  @!P1 IMAD.HI.U32 R9, R18, R4, RZ ;  /* 0x0000000412099227 */ /* 0x000fe200078e00ff */
[----:B------:R-:W-:-:S04]  /*13a0*/  IADD3 R4, PT, PT, -R8, RZ, RZ ;  /* 0x000000ff08047210 */ /* 0x000fc80007ffe1ff */
[----:B------:R-:W-:Y:S01]  /*13b0*/  @!P1 SHF.R.U32.HI R5, RZ, R5, R9 ;  /* 0x00000005ff059219 */ /* 0x000fe20000011609 */
[----:B------:R-:W-:Y:S01]  /*13c0*/  IMAD R4, R11, R4, R7 ;  /* 0x000000040b047224 */ /* 0x000fe200078e0207 */
[----:B------:R-:W-:Y:S02]  /*13d0*/  IADD3 R9, PT, PT, -R7, RZ, RZ ;  /* 0x000000ff07097210 */ /* 0x000fe40007ffe1ff */
[----:B------:R-:W-:-:S03]  /*13e0*/  @!P1 SEL R5, R18, R5, !P0 ;  /* 0x0000000512059207 */ /* 0x000fc60004000000 */
[----:B------:R-:W-:Y:S02]  /*13f0*/  IMAD R9, R6, R9, R15 ;  /* 0x0000000906097224 */ /* 0x000fe400078e020f */
[--C-:B------:R-:W-:Y:S02]  /*1400*/  @!P1 IMAD.IADD R8, R8, 0x1, -R5.reuse ;  /* 0x0000000108089824 */ /* 0x100fe400078e0a05 */
[----:B------:R-:W-:Y:S01]  /*1410*/  @!P1 IMAD R5, R4, R16, R5 ;  /* 0x0000001004059224 */ /* 0x000fe200078e0205 */
[----:B------:R-:W-:Y:S01]  /*1420*/  IADD3 R4, PT, PT, -R18, RZ, RZ ;  /* 0x000000ff12047210 */ /* 0x000fe20007ffe1ff */
[----:B------:R-:W-:Y:S02]  /*1430*/  @!P1 IMAD R7, R8, R11, R18 ;  /* 0x0000000b08079224 */ /* 0x000fe400078e0212 */
[----:B------:R-:W-:Y:S02]  /*1440*/  @!P1 IMAD.MOV.U32 R18, RZ, RZ, R5 ;  /* 0x000000ffff129224 */ /* 0x000fe400078e0005 */
[----:B------:R-:W-:-:S02]  /*1450*/  IMAD R4, R14, R4, R3 ;  /* 0x000000040e047224 */ /* 0x000fc400078e0203 */
[----:B------:R-:W-:Y:S02]  /*1460*/  IMAD R15, R7, R6, R9 ;  /* 0x00000006070f7224 */ /* 0x000fe400078e0209 */
[----:B------:R-:W-:Y:S02]  /*1470*/  IMAD R14, R18, R14, R4 ;  /* 0x0000000e120e7224 */ /* 0x000fe400078e0204 */
.L_x_18:
[----:B------:R-:W-:Y:S05]  /*1480*/  BRA.U UP3, `(.L_x_19) ;  /* 0x0000000103407547 */ /* 0x000fea000b800000 */
[----:B------:R-:W1:Y:S08]  /*1490*/  LDC.64 R6, c[0x0][0xb10] ;  /* 0x0002c400ff067b82 */ /* 0x000e700000000a00 */
[----:B------:R-:W2:Y:S08]  /*14a0*/  LDC.64 R4, c[0x0][0xb18] ;  /* 0x0002c600ff047b82 */ /* 0x000eb00000000a00 */
[----:B------:R-:W3:Y:S08]  /*14b0*/  LDC R8, c[0x0][0xb20] ;  /* 0x0002c800ff087b82 */ /* 0x000ef00000000800 */
[----:B------:R-:W4:Y:S01]  /*14c0*/  LDC R9, c[0x0][0xb0c] ;  /* 0x0002c300ff097b82 */ /* 0x000f220000000800 */
[----:B-1----:R-:W-:-:S05]  /*14d0*/  IMAD.HI.U32 R6, R14, R6, RZ ;  /* 0x000000060e067227 */ /* 0x002fca00078e00ff */
[----:B------:R-:W-:Y:S01]  /*14e0*/  SHF.R.U32.HI R6, RZ, R7, R6 ;  /* 0x00000007ff067219 */ /* 0x000fe20000011606 */
[----:B--2---:R-:W-:Y:S01]  /*14f0*/  IMAD.HI.U32 R5, R15, R5, RZ ;  /* 0x000000050f057227 */ /* 0x004fe200078e00ff */
[----:B------:R-:W-:-:S04]  /*1500*/  ISETP.NE.AND P0, PT, R4, 0x1, PT ;  /* 0x000000010400780c */ /* 0x000fc80003f05270 */
[----:B---3--:R-:W-:-:S04]  /*1510*/  SHF.R.U32.HI R5, RZ, R8, R5 ;  /* 0x00000008ff057219 */ /* 0x008fc80000011605 */
[----:B------:R-:W-:Y:S02]  /*1520*/  SEL R5, R15, R5, !P0 ;  /* 0x000000050f057207 */ /* 0x000fe40004000000 */
[----:B----4-:R-:W-:-:S04]  /*1530*/  ISETP.NE.AND P1, PT, R9, 0x1, PT ;  /* 0x000000010900780c */ /* 0x010fc80003f25270 */
[----:B------:R-:W-:-:S05]  /*1540*/  SEL R7, R14, R6, !P1 ;  /* 0x000000060e077207 */ /* 0x000fca0004800000 */
[----:B------:R-:W-:Y:S02]  /*1550*/  IMAD.IADD R6, R5, 0x1, -R7 ;  /* 0x0000000105067824 */ /* 0x000fe400078e0a07 */
[----:B------:R-:W-:Y:S02]  /*1560*/  IMAD.IADD R5, R7, 0x1, -R5 ;  /* 0x0000000107057824 */ /* 0x000fe400078e0a05 */
[----:B------:R-:W-:Y:S02]  /*1570*/  IMAD R14, R6, R9, R14 ;  /* 0x00000009060e7224 */ /* 0x000fe400078e020e */
[----:B------:R-:W-:Y:S02]  /*1580*/  IMAD R15, R5, R4, R15 ;  /* 0x00000004050f7224 */ /* 0x000fe400078e020f */
.L_x_19:
[----:B------:R-:W-:Y:S05]  /*1590*/  BRA.U !UP1, `(.L_x_20) ;  /* 0x00000001090c7547 */ /* 0x000fea000b800000 */
[----:B------:R-:W-:Y:S01]  /*15a0*/  UCGABAR_WAIT ;  /* 0x0000000000007dc7 */ /* 0x000fe20008000000 */
[----:B------:R-:W-:Y:S01]  /*15b0*/  CCTL.IVALL ;  /* 0x00000000ff00798f */ /* 0x000fe20002000000 */
[----:B------:R-:W-:Y:S05]  /*15c0*/  BRA `(.L_x_21) ;  /* 0x0000000000047947 */ /* 0x000fea0003800000 */
.L_x_20:
[----:B------:R-:W-:Y:S06]  /*15d0*/  BAR.SYNC.DEFER_BLOCKING 0x0 ;  /* 0x0000000000007b1d */ /* 0x000fec0000010000 */
.L_x_21:
[----:B------:R-:W-:Y:S05]  /*15e0*/  BRA.U UP2, `(.L_x_22) ;  /* 0x0000001502447547 */ /* 0x000fea000b800000 */
[----:B------:R-:W1:Y:S01]  /*15f0*/  LDCU UR15, c[0x0][0x38c] ;  /* 0x00007180ff0f77ac */ /* 0x000e620008000800 */
[----:B------:R-:W2:Y:S01]  /*1600*/  LDC R8, c[0x0][0x370] ;  /* 0x0000dc00ff087b82 */ /* 0x000ea20000000800 */
[C---:B------:R-:W-:Y:S01]  /*1610*/  IMAD.SHL.U32 R19, R3.reuse, 0x40, RZ ;  /* 0x0000004003137824 */ /* 0x040fe200078e00ff */
[----:B------:R-:W-:Y:S01]  /*1620*/  PLOP3.LUT P1, PT, PT, PT, UP5, 0x80, 0x8 ;  /* 0x000000000008781c */ /* 0x000fe20003f2f058 */
[----:B------:R-:W-:Y:S01]  /*1630*/  UISETP.NE.AND UP1, UPT, UR10, URZ, UPT ;  /* 0x000000ff0a00728c */ /* 0x000fe2000bf25270 */
[----:B------:R-:W-:Y:S01]  /*1640*/  ISETP.NE.AND P4, PT, R2, RZ, P5 ;  /* 0x000000ff0200720c */ /* 0x000fe20002f85270 */
[----:B------:R-:W-:Y:S01]  /*1650*/  IMAD.SHL.U32 R18, R3, 0x80, RZ ;  /* 0x0000008003127824 */ /* 0x000fe200078e00ff */
[----:B------:R-:W-:Y:S01]  /*1660*/  PLOP3.LUT P1, PT, P1, PT, PT, 0x8, 0x80 ;  /* 0x000000000080781c */ /* 0x000fe20000f2e170 */
[----:B------:R-:W-:Y:S01]  /*1670*/  IMAD.MOV.U32 R17, RZ, RZ, 0x1 ;  /* 0x00000001ff117424 */ /* 0x000fe200078e00ff */
[----:B------:R-:W3:Y:S01]  /*1680*/  LDC R0, c[0x0][0x374] ;  /* 0x0000dd00ff007b82 */ /* 0x000ee20000000800 */
[----:B------:R-:W-:Y:S01]  /*1690*/  IMAD.MOV.U32 R16, RZ, RZ, RZ ;  /* 0x000000ffff107224 */ /* 0x000fe200078e00ff */
[----:B------:R-:W-:Y:S01]  /*16a0*/  CS2R R12, SRZ ;  /* 0x00000000000c7805 */ /* 0x000fe2000001ff00 */
[----:B------:R-:W-:Y:S01]  /*16b0*/  IMAD.MOV.U32 R11, RZ, RZ, 0x1 ;  /* 0x00000001ff0b7424 */ /* 0x000fe200078e00ff */
[----:B------:R-:W-:Y:S01]  /*16c0*/  LOP3.LUT R19, R19, 0x40, RZ, 0xc0, !PT ;  /* 0x0000004013137812 */ /* 0x000fe200078ec0ff */
[----:B------:R-:W4:Y:S01]  /*16d0*/  LDCU.64 UR24, c[0x0][0x348] ;  /* 0x00006900ff1877ac */ /* 0x000f220008000a00 */
[----:B-1----:R-:W-:-:S02]  /*16e0*/  UIADD3 UR4, UPT, UPT, UR15, 0x3f, URZ ;  /* 0x0000003f0f047890 */ /* 0x002fc4000fffe0ff */
[----:B------:R-:W-:Y:S02]  /*16f0*/  USEL UR7, UR7, 0x2, UP1 ;  /* 0x0000000207077887 */ /* 0x000fe40008800000 */
[----:B------:R-:W-:Y:S01]  /*1700*/  USHF.R.S32.HI UR22, URZ, 0x1f, UR4 ;  /* 0x0000001fff167899 */ /* 0x000fe20008011404 */
[----:B------:R-:W-:-:S03]  /*1710*/  UMOV UR13, URZ ;  /* 0x000000ff000d7c82 */ /* 0x000fc60008000000 */
[----:B------:R-:W-:Y:S02]  /*1720*/  ULEA.HI UR22, UR22, UR4, URZ, 0x6 ;  /* 0x0000000416167291 */ /* 0x000fe4000f8f30ff */
[----:B------:R-:W-:Y:S02]  /*1730*/  UIADD3 UR4, UPT, UPT, UR15, -0x1, URZ ;  /* 0xffffffff0f047890 */ /* 0x000fe4000fffe0ff */
[----:B------:R-:W-:Y:S02]  /*1740*/  USHF.R.S32.HI UR22, URZ, 0x6, UR22 ;  /* 0x00000006ff167899 */ /* 0x000fe40008011416 */
[----:B------:R-:W-:Y:S02]  /*1750*/  UISETP.GE.U32.AND UP2, UPT, UR4, -0x7f, UPT ;  /* 0xffffff810400788c */ /* 0x000fe4000bf46070 */
[----:B------:R-:W-:Y:S02]  /*1760*/  UISETP.LT.U32.AND UP0, UPT, UR22, 0x8, UPT ;  /* 0x000000081600788c */ /* 0x000fe4000bf01070 */
[----:B------:R-:W-:-:S02]  /*1770*/  UIADD3 UR15, UPT, UPT, UR15, 0x7e, URZ ;  /* 0x0000007e0f0f7890 */ /* 0x000fc4000fffe0ff */
[----:B------:R-:W-:-:S04]  /*1780*/  USEL UR21, UR22, 0x8, UP0 ;  /* 0x0000000816157887 */ /* 0x000fc80008000000 */
[----:B------:R-:W-:Y:S02]  /*1790*/  UIADD3 UR6, UPT, UPT, UR21, -0x1, URZ ;  /* 0xffffffff15067890 */ /* 0x000fe4000fffe0ff */
[----:B------:R-:W-:Y:S02]  /*17a0*/  @UP2 UIADD3 UR6, UPT, UPT, UR21, URZ, URZ ;  /* 0x000000ff15062290 */ /* 0x000fe4000fffe0ff */
[----:B------:R-:W-:Y:S02]  /*17b0*/  UIADD3 UR14, UPT, UPT, UR22, -UR21, URZ ;  /* 0x80000015160e7290 */ /* 0x000fe4000fffe0ff */
[----:B------:R-:W-:Y:S02]  /*17c0*/  UIADD3 UR5, UPT, UPT, UR6, 0x1, URZ ;  /* 0x0000000106057890 */ /* 0x000fe4000fffe0ff */
[----:B--2-4-:R-:W-:-:S12]  /*17d0*/  UIADD3 UR6, UPT, UPT, -UR6, URZ, URZ ;  /* 0x000000ff06067290 */ /* 0x014fd8000fffe1ff */
.L_x_42:
[----:B------:R-:W-:Y:S01]  /*17e0*/  UISETP.NE.AND UP0, UPT, UR45, URZ, UPT ;  /* 0x000000ff2d00728c */ /* 0x000fe2000bf05270 */
[----:B------:R-:W1:Y:S08]  /*17f0*/  S2UR UR45, SR_CgaCtaId ;  /* 0x00000000002d79c3 */ /* 0x000e700000008800 */
[----:B------:R-:W-:Y:S05]  /*1800*/  BRA.U UP0, `(.L_x_23) ;  /* 0x0000000100347547 */ /* 0x000fea000b800000 */
[----:B------:R-:W2:Y:S01]  /*1810*/  S2R R2, SR_CgaCtaId ;  /* 0x0000000000027919 */ /* 0x000ea20000008800 */
[----:B------:R-:W-:-:S04]  /*1820*/  MOV R3, 0x400 ;  /* 0x0000040000037802 */ /* 0x000fc80000000f00 */
[----:B--2---:R-:W-:Y:S02]  /*1830*/  LEA R2, R2, R3, 0x18 ;  /* 0x0000000302027211 */ /* 0x004fe400078ec0ff */
[----:B------:R-:W-:-:S03]  /*1840*/  SHF.L.U32 R3, R11, 0x1f, RZ ;  /* 0x0000001f0b037819 */ /* 0x000fc600000006ff */
[----:B------:R-:W-:-:S04]  /*1850*/  IMAD R2, R12, 0x8, R2 ;  /* 0x000000080c027824 */ /* 0x000fc800078e0202 */
[----:B------:R-:W2:Y:S02]  /*1860*/  SYNCS.PHASECHK.TRANS64.TRYWAIT P0, [R2+URZ+0x140], R3 ;  /* 0x00014003020075a7 */ /* 0x000ea400080011ff */
[----:B--2---:R-:W-:Y:S05]  /*1870*/  @!P0 BRA `(.L_x_24) ;  /* 0x0000008000088947 */ /* 0x004fea0003800000 */
.L_x_154:
[----:B------:R-:W-:Y:S01]  /*1880*/  VIADD R12, R12, 0x1 ;  /* 0x000000010c0c7836 */ /* 0x000fe20000000000 */
[----:B------:R2:W-:Y:S04]  /*1890*/  SYNCS.ARRIVE.TRANS64.A1T0 RZ, [R2+URZ+0x130], RZ ;  /* 0x000130ff02ff79a7 */ /* 0x0005e800081000ff */
[----:B------:R-:W-:-:S04]  /*18a0*/  ISETP.NE.AND P0, PT, R12, 0x2, PT ;  /* 0x000000020c00780c */ /* 0x000fc80003f05270 */
[----:B------:R-:W-:Y:S02]  /*18b0*/  SEL R12, R12, RZ, P0 ;  /* 0x000000ff0c0c7207 */ /* 0x000fe40000000000 */
[----:B--2---:R-:W-:-:S04]  /*18c0*/  SEL R2, RZ, 0x1, P0 ;  /* 0x00000001ff027807 */ /* 0x004fc80000000000 */
[----:B------:R-:W-:-:S07]  /*18d0*/  LOP3.LUT R11, R11, R2, RZ, 0x3c, !PT ;  /* 0x000000020b0b7212 */ /* 0x000fce00078e3cff */
.L_x_23:
[----:B------:R-:W-:Y:S01]  /*18e0*/  UMOV UR4, 0x400 ;  /* 0x0000040000047882 */ /* 0x000fe20000000000 */
[----:B------:R-:W-:Y:S01]  /*18f0*/  SHF.L.U32 R2, R17, 0x1f, RZ ;  /* 0x0000001f11027819 */ /* 0x000fe200000006ff */
[----:B-1----:R-:W-:Y:S01]  /*1900*/  ULEA UR4, UR45, UR4, 0x18 ;  /* 0x000000042d047291 */ /* 0x002fe2000f8ec0ff */
[----:B------:R-:W-:Y:S01]  /*1910*/  R2UR UR43, R18 ;  /* 0x00000000122b72ca */ /* 0x000fe200000e0000 */
[----:B------:R-:W-:Y:S01]  /*1920*/  UISETP.GE.U32.AND UP0, UPT, UR15, 0x7f, UPT ;  /* 0x0000007f0f00788c */ /* 0x000fe2000bf06070 */
[----:B------:R-:W-:Y:S01]  /*1930*/  R2UR UR11, R19 ;  /* 0x00000000130b72ca */ /* 0x000fe200000e0000 */
[----:B------:R-:W-:Y:S01]  /*1940*/  ULEA UR8, UR13, UR4, 0x3 ;  /* 0x000000040d087291 */ /* 0x000fe2000f8e18ff */
[----:B------:R-:W-:-:S08]  /*1950*/  UMOV UR23, URZ ;  /* 0x000000ff00177c82 */ /* 0x000fd00008000000 */
[----:B------:R1:W2:Y:S01]  /*1960*/  SYNCS.PHASECHK.TRANS64.TRYWAIT P0, [UR8+0x40], R2 ;  /* 0x00004002ff0075a7 */ /* 0x0002a20008001108 */
[----:B------:R-:W-:-:S13]  /*1970*/  R2UR UR8, R15 ;  /* 0x000000000f0872ca */ /* 0x000fda00000e0000 */
[----:B------:R-:W-:Y:S01]  /*1980*/  ULEA UR11, UR8, UR11, 0x7 ;  /* 0x0000000b080b7291 */ /* 0x000fe2000f8e38ff */
[----:B-1----:R-:W-:-:S05]  /*1990*/  LEA.HI R2, R14, R14, RZ, 0x1 ;  /* 0x0000000e0e027211 */ /* 0x002fca00078f08ff */
[----:B------:R-:W-:-:S05]  /*19a0*/  IMAD.SHL.U32 R2, R2, 0x80, RZ ;  /* 0x0000008002027824 */ /* 0x000fca00078e00ff */
[----:B------:R-:W-:-:S04]  /*19b0*/  LOP3.LUT R2, R2, 0xffffff00, RZ, 0xc0, !PT ;  /* 0xffffff0002027812 */ /* 0x000fc800078ec0ff */
[----:B------:R-:W-:-:S13]  /*19c0*/  R2UR UR9, R2 ;  /* 0x00000000020972ca */ /* 0x000fda00000e0000 */
[----:B------:R-:W-:Y:S01]  /*19d0*/  ULOP3.LUT UR43, UR9, 0x80, UR43, 0xf8, !UPT ;  /* 0x00000080092b7892 */ /* 0x000fe2000f8ef82b */
[----:B------:R-:W-:Y:S11]  /*19e0*/  BRA.U !UP0, `(.L_x_25) ;  /* 0x0000000108c07547 */ /* 0x000ff6000b800000 */
[----:B------:R-:W-:Y:S01]  /*19f0*/  UMOV UR16, UR6 ;  /* 0x0000000600107c82 */ /* 0x000fe20008000000 */
[----:B------:R-:W-:Y:S01]  /*1a00*/  UMOV UR17, UR13 ;  /* 0x0000000d00117c82 */ /* 0x000fe20008000000 */
[----:B------:R-:W-:-:S05]  /*1a10*/  UMOV UR42, URZ ;  /* 0x000000ff002a7c82 */ /* 0x000fca0008000000 */
.L_x_31:
[----:B------:R-:W-:Y:S01]  /*1a20*/  ULEA UR41, UR17, UR4, 0x3 ;  /* 0x0000000411297291 */ /* 0x000fe2000f8e18ff */
[----:B------:R-:W-:Y:S01]  /*1a30*/  @P5 MOV R3, 0xc000 ;  /* 0x0000c00000035802 */ /* 0x000fe20000000f00 */
[----:B-12-4-:R-:W-:Y:S10]  /*1a40*/  @P0 BRA `(.L_x_26) ;  /* 0x00000000000c0947 */ /* 0x016ff40003800000 */
[----:B------:R-:W-:-:S04]  /*1a50*/  SHF.L.U32 R4, R17, 0x1f, RZ ;  /* 0x0000001f11047819 */ /* 0x000fc800000006ff */
[----:B------:R-:W1:Y:S02]  /*1a60*/  SYNCS.PHASECHK.TRANS64.TRYWAIT P0, [UR41+0x40], R4 ;  /* 0x00004004ff0075a7 */ /* 0x000e640008001129 */
[----:B-1----:R-:W-:Y:S05]  /*1a70*/  @!P0 BRA `(.L_x_27) ;  /* 0x0000007c009c8947 */ /* 0x002fea0003800000 */
.L_x_26:
[----:B------:R2:W-:Y:S01]  /*1a80*/  @P5 SYNCS.ARRIVE.TRANS64 RZ, [UR41], R3 ;  /* 0x00000003ffff59a7 */ /* 0x0005e20008000029 */
[----:B------:R-:W-:Y:S02]  /*1a90*/  ULOP3.LUT UR8, UR7, 0x2, URZ, 0xfc, !UPT ;  /* 0x0000000207087892 */ /* 0x000fe4000f8efcff */
[----:B------:R-:W-:Y:S02]  /*1aa0*/  UIADD3 UR16, UPT, UPT, UR16, 0x1, URZ ;  /* 0x0000000110107890 */ /* 0x000fe4000fffe0ff */
[----:B------:R-:W-:Y:S02]  /*1ab0*/  UISETP.NE.AND UP0, UPT, UR8, 0x2, UPT ;  /* 0x000000020800788c */ /* 0x000fe4000bf05270 */
[----:B------:R-:W-:-:S07]  /*1ac0*/  UISETP.NE.AND UP2, UPT, UR16, 0x1, UPT ;  /* 0x000000011000788c */ /* 0x000fce000bf45270 */
[----:B------:R-:W-:Y:S05]  /*1ad0*/  BRA.U UP0, `(.L_x_28) ;  /* 0x0000000100047547 */ /* 0x000fea000b800000 */
[----:B------:R-:W-:Y:S05]  /*1ae0*/  BPT.TRAP 0x1 ;  /* 0x000000040000795c */ /* 0x000fea0000300000 */
.L_x_28:
[----:B------:R-:W-:Y:S04]  /*1af0*/  BSSY.RECONVERGENT B0, `(.L_x_29) ;  /* 0x0000003000007945 */ /* 0x000fe80003800200 */
[----:B------:R-:W-:Y:S05]  /*1b00*/  @!P4 BRA `(.L_x_30) ;  /* 0x000000000004c947 */ /* 0x000fea0003800000 */
[----:B------:R-:W-:Y:S05]  /*1b10*/  BPT.TRAP 0x1 ;  /* 0x000000040000795c */ /* 0x000fea0000300000 */
.L_x_30:
[----:B------:R-:W-:Y:S05]  /*1b20*/  BSYNC.RECONVERGENT B0 ;  /* 0x0000000000007941 */ /* 0x000fea0003800200 */
.L_x_29:
[----:B------:R-:W-:Y:S02]  /*1b30*/  UIADD3 UR13, UPT, UPT, UR17, 0x1, URZ ;  /* 0x00000001110d7890 */ /* 0x000fe4000fffe0ff */
[----:B------:R-:W-:Y:S02]  /*1b40*/  ULEA UR40, UR17, UR4, 0xe ;  /* 0x0000000411287291 */ /* 0x000fe4000f8e70ff */
[----:B------:R-:W-:Y:S02]  /*1b50*/  UISETP.NE.AND UP0, UPT, UR13, 0x8, UPT ;  /* 0x000000080d00788c */ /* 0x000fe4000bf05270 */
[----:B------:R-:W-:Y:S02]  /*1b60*/  UIADD3 UR28, UP1, UPT, UR24, 0x80, URZ ;  /* 0x00000080181c7890 */ /* 0x000fe4000ff3e0ff */
[----:B------:R-:W-:Y:S02]  /*1b70*/  USEL UR9, URZ, 0x1, UP0 ;  /* 0x00000001ff097887 */ /* 0x000fe40008000000 */
[----:B------:R-:W-:-:S02]  /*1b80*/  USEL UR13, UR13, URZ, UP0 ;  /* 0x000000ff0d0d7287 */ /* 0x000fc40008000000 */
[----:B------:R-:W-:Y:S02]  /*1b90*/  UIADD3 UR26, UP0, UPT, UR24, 0x180, URZ ;  /* 0x00000180181a7890 */ /* 0x000fe4000ff1e0ff */
[----:B------:R-:W-:Y:S01]  /*1ba0*/  ULEA UR8, UR13, UR4, 0x3 ;  /* 0x000000040d087291 */ /* 0x000fe2000f8e18ff */
[----:B------:R-:W-:Y:S01]  /*1bb0*/  LOP3.LUT R17, R17, UR9, RZ, 0x3c, !PT ;  /* 0x0000000911117c12 */ /* 0x000fe2000f8e3cff */
[----:B------:R-:W-:Y:S02]  /*1bc0*/  ULOP3.LUT UR41, UR41, 0xfefffff8, URZ, 0xc0, !UPT ;  /* 0xfefffff829297892 */ /* 0x000fe4000f8ec0ff */
[----:B------:R-:W-:Y:S01]  /*1bd0*/  UIADD3.X UR29, UPT, UPT, URZ, UR25, URZ, UP1, !UPT ;  /* 0x00000019ff1d7290 */ /* 0x000fe20008ffe4ff */
[----:B-1----:R-:W-:Y:S01]  /*1be0*/  SHF.L.U32 R2, R17, 0x1f, RZ ;  /* 0x0000001f11027819 */ /* 0x002fe200000006ff */
[----:B------:R-:W-:Y:S02]  /*1bf0*/  UIADD3 UR40, UPT, UPT, UR40, 0x8400, URZ ;  /* 0x0000840028287890 */ /* 0x000fe4000fffe0ff */
[----:B------:R-:W-:Y:S01]  /*1c00*/  UIADD3.X UR27, UPT, UPT, URZ, UR25, URZ, UP0, !UPT ;  /* 0x00000019ff1b7290 */ /* 0x000fe200087fe4ff */
[----:B------:R1:W4:Y:S01]  /*1c10*/  SYNCS.PHASECHK.TRANS64.TRYWAIT P0, [UR8+0x40], R2 ;  /* 0x00004002ff0075a7 */ /* 0x0003220008001108 */
[----:B------:R-:W-:Y:S01]  /*1c20*/  ULEA UR8, UR17, UR4, 0xd ;  /* 0x0000000411087291 */ /* 0x000fe2000f8e68ff */
[----:B------:R-:W-:Y:S01]  /*1c30*/  UMOV UR18, 0x0 ;  /* 0x0000000000127882 */ /* 0x000fe20000000000 */
[----:B------:R-:W-:-:S02]  /*1c40*/  UMOV UR19, 0x10000000 ;  /* 0x1000000000137882 */ /* 0x000fc40000000000 */
[----:B------:R-:W-:Y:S01]  /*1c50*/  UIADD3 UR8, UPT, UPT, UR8, 0x28400, URZ ;  /* 0x0002840008087890 */ /* 0x000fe2000fffe0ff */
[----:B------:R2:W-:Y:S01]  /*1c60*/  UTMALDG.3D.2CTA [UR40], [UR28], desc[UR18] ;  /* 0x000012281c0075b4 */ /* 0x0005e20008211000 */
[----:B------:R-:W-:Y:S01]  /*1c70*/  UMOV UR10, UR42 ;  /* 0x0000002a000a7c82 */ /* 0x000fe20008000000 */
[----:B------:R-:W-:Y:S01]  /*1c80*/  UMOV UR12, UR44 ;  /* 0x0000002c000c7c82 */ /* 0x000fe20008000000 */
[----:B------:R-:W-:Y:S01]  /*1c90*/  UMOV UR9, UR41 ;  /* 0x0000002900097c82 */ /* 0x000fe20008000000 */
[----:B------:R-:W-:Y:S01]  /*1ca0*/  UMOV UR23, UR5 ;  /* 0x0000000500177c82 */ /* 0x000fe20008000000 */
[----:B------:R-:W-:-:S03]  /*1cb0*/  UMOV UR17, UR13 ;  /* 0x0000000d00117c82 */ /* 0x000fc60008000000 */
[----:B------:R1:W-:Y:S01]  /*1cc0*/  UTMALDG.3D.2CTA [UR8], [UR26], desc[UR18] ;  /* 0x000012081a0075b4 */ /* 0x0003e20008211000 */
[----:B--2---:R-:W-:Y:S01]  /*1cd0*/  UIADD3 UR42, UPT, UPT, UR42, 0x40, URZ ;  /* 0x000000402a2a7890 */ /* 0x004fe2000fffe0ff */
[----:B------:R-:W-:Y:S11]  /*1ce0*/  BRA.U UP2, `(.L_x_31) ;  /* 0xfffffffd024c7547 */ /* 0x000ff6000b83ffff */
.L_x_25:
[----:B-1----:R-:W-:Y:S01]  /*1cf0*/  ULEA UR8, UR13, UR4, 0x3 ;  /* 0x000000040d087291 */ /* 0x002fe2000f8e18ff */
[----:B------:R-:W-:Y:S01]  /*1d00*/  SHF.L.U32 R2, R17, 0x1f, RZ ;  /* 0x0000001f11027819 */ /* 0x000fe200000006ff */
[----:B------:R-:W-:Y:S01]  /*1d10*/  @!P1 SYNCS.ARRIVE.TRANS64.A1T0 RZ, [UR4+0xc8], RZ ;  /* 0x0000c8ffffff99a7 */ /* 0x000fe20008100004 */
[----:B------:R-:W-:-:S06]  /*1d20*/  UISETP.GT.AND UP0, UPT, UR22, UR21, UPT ;  /* 0x000000151600728c */ /* 0x000fcc000bf04270 */
[----:B--2-4-:R1:W2:Y:S03]  /*1d30*/  SYNCS.PHASECHK.TRANS64.TRYWAIT P0, [UR8+0x40], R2 ;  /* 0x00004002ff0075a7 */ /* 0x0142a60008001108 */
[----:B------:R-:W-:Y:S05]  /*1d40*/  BRA.U !UP0, `(.L_x_32) ;  /* 0x0000000108c07547 */ /* 0x000fea000b800000 */
[----:B------:R-:W-:Y:S01]  /*1d50*/  UIADD3 UR26, UPT, UPT, UR14, UR23, URZ ;  /* 0x000000170e1a7290 */ /* 0x000fe2000fffe0ff */
[----:B------:R-:W-:-:S11]  /*1d60*/  UMOV UR27, UR13 ;  /* 0x0000000d001b7c82 */ /* 0x000fd60008000000 */
.L_x_38:
[----:B------:R-:W-:Y:S01]  /*1d70*/  ULEA UR17, UR27, UR4, 0x3 ;  /* 0x000000041b117291 */ /* 0x000fe2000f8e18ff */
[----:B--2---:R-:W-:Y:S01]  /*1d80*/  @P5 MOV R3, 0xc000 ;  /* 0x0000c00000035802 */ /* 0x004fe20000000f00 */
[----:B-12---:R-:W-:Y:S10]  /*1d90*/  @P0 BRA `(.L_x_33) ;  /* 0x00000000000c0947 */ /* 0x006ff40003800000 */
[----:B------:R-:W-:-:S04]  /*1da0*/  SHF.L.U32 R4, R17, 0x1f, RZ ;  /* 0x0000001f11047819 */ /* 0x000fc800000006ff */
[----:B------:R-:W2:Y:S02]  /*1db0*/  SYNCS.PHASECHK.TRANS64.TRYWAIT P0, [UR17+0x40], R4 ;  /* 0x00004004ff0075a7 */ /* 0x000ea40008001111 */
[----:B--2---:R-:W-:Y:S05]  /*1dc0*/  @!P0 BRA `(.L_x_34) ;  /* 0x0000007800e08947 */ /* 0x004fea0003800000 */
.L_x_33:
[----:B------:R2:W-:Y:S01]  /*1dd0*/  @P5 SYNCS.ARRIVE.TRANS64 RZ, [UR17], R3 ;  /* 0x00000003ffff59a7 */ /* 0x0005e20008000011 */
[----:B------:R-:W-:-:S04]  /*1de0*/  ULOP3.LUT UR8, UR7, 0x2, URZ, 0xfc, !UPT ;  /* 0x0000000207087892 */ /* 0x000fc8000f8efcff */
[----:B------:R-:W-:-:S09]  /*1df0*/  UISETP.NE.AND UP0, UPT, UR8, 0x2, UPT ;  /* 0x000000020800788c */ /* 0x000fd2000bf05270 */
[----:B------:R-:W-:Y:S05]  /*1e00*/  BRA.U UP0, `(.L_x_35) ;  /* 0x0000000100047547 */ /* 0x000fea000b800000 */
[----:B------:R-:W-:Y:S05]  /*1e10*/  BPT.TRAP 0x1 ;  /* 0x000000040000795c */ /* 0x000fea0000300000 */
.L_x_35:
[----:B------:R-:W-:Y:S04]  /*1e20*/  BSSY.RECONVERGENT B0, `(.L_x_36) ;  /* 0x0000003000007945 */ /* 0x000fe80003800200 */
[----:B------:R-:W-:Y:S05]  /*1e30*/  @!P4 BRA `(.L_x_37) ;  /* 0x000000000004c947 */ /* 0x000fea0003800000 */
[----:B------:R-:W-:Y:S05]  /*1e40*/  BPT.TRAP 0x1 ;  /* 0x000000040000795c */ /* 0x000fea0000300000 */
.L_x_37:
[----:B------:R-:W-:Y:S05]  /*1e50*/  BSYNC.RECONVERGENT B0 ;  /* 0x0000000000007941 */ /* 0x000fea0003800200 */
.L_x_36:
        /* <DEDUP_REMOVED lines=9> */
[----:B------:R-:W-:Y:S02]  /*1ef0*/  USHF.L.U32 UR18, UR23, 0x6, URZ ;  /* 0x0000000617127899 */ /* 0x000fe400080006ff */
[----:B------:R-:W-:Y:S01]  /*1f00*/  ULOP3.LUT UR17, UR17, 0xfefffff8, URZ, 0xc0, !UPT ;  /* 0xfefffff811117892 */ /* 0x000fe2000f8ec0ff */
[----:B-1----:R-:W-:Y:S01]  /*1f10*/  SHF.L.U32 R2, R17, 0x1f, RZ ;  /* 0x0000001f11027819 */ /* 0x002fe200000006ff */
[----:B------:R-:W-:Y:S02]  /*1f20*/  UIADD3 UR16, UPT, UPT, UR16, 0x8400, URZ ;  /* 0x0000840010107890 */ /* 0x000fe4000fffe0ff */
[----:B------:R-:W-:Y:S01]  /*1f30*/  UIADD3.X UR33, UPT, UPT, URZ, UR25, URZ, UP1, !UPT ;  /* 0x00000019ff217290 */ /* 0x000fe20008ffe4ff */
[----:B------:R4:W1:Y:S01]  /*1f40*/  SYNCS.PHASECHK.TRANS64.TRYWAIT P0, [UR8+0x40], R2 ;  /* 0x00004002ff0075a7 */ /* 0x0008620008001108 */
[----:B------:R-:W-:-:S02]  /*1f50*/  ULEA UR8, UR27, UR4, 0xd ;  /* 0x000000041b087291 */ /* 0x000fc4000f8e68ff */
[----:B------:R-:W-:Y:S02]  /*1f60*/  UIADD3.X UR31, UPT, UPT, URZ, UR25, URZ, UP0, !UPT ;  /* 0x00000019ff1f7290 */ /* 0x000fe400087fe4ff */
[----:B------:R-:W-:Y:S01]  /*1f70*/  UIADD3 UR8, UPT, UPT, UR8, 0x28400, URZ ;  /* 0x0002840008087890 */ /* 0x000fe2000fffe0ff */
[----:B------:R-:W-:Y:S01]  /*1f80*/  UMOV UR28, 0x0 ;  /* 0x00000000001c7882 */ /* 0x000fe20000000000 */
[----:B------:R-:W-:Y:S01]  /*1f90*/  UMOV UR29, 0x10000000 ;  /* 0x10000000001d7882 */ /* 0x000fe20000000000 */
[----:B------:R-:W-:Y:S01]  /*1fa0*/  UMOV UR19, UR43 ;  /* 0x0000002b00137c82 */ /* 0x000fe20008000000 */
[----:B------:R-:W-:Y:S01]  /*1fb0*/  UMOV UR20, UR44 ;  /* 0x0000002c00147c82 */ /* 0x000fe20008000000 */
[----:B------:R-:W-:Y:S01]  /*1fc0*/  UMOV UR12, UR44 ;  /* 0x0000002c000c7c82 */ /* 0x000fe20008000000 */
[----:B------:R-:W-:Y:S01]  /*1fd0*/  UMOV UR9, UR17 ;  /* 0x0000001100097c82 */ /* 0x000fe20008000000 */
[----:B------:R-:W-:Y:S01]  /*1fe0*/  UMOV UR10, UR18 ;  /* 0x00000012000a7c82 */ /* 0x000fe20008000000 */
[----:B------:R4:W-:Y:S01]  /*1ff0*/  UTMALDG.3D.2CTA [UR16], [UR32], desc[UR28] ;  /* 0x00001c10200075b4 */ /* 0x0009e20008211000 */
[----:B------:R-:W-:Y:S01]  /*2000*/  UIADD3 UR23, UPT, UPT, UR23, 0x1, URZ ;  /* 0x0000000117177890 */ /* 0x000fe2000fffe0ff */
[----:B------:R-:W-:-:S03]  /*2010*/  UMOV UR27, UR13 ;  /* 0x0000000d001b7c82 */ /* 0x000fc60008000000 */
[----:B------:R-:W-:Y:S01]  /*2020*/  UISETP.NE.AND UP0, UPT, UR23, UR26, UPT ;  /* 0x0000001a1700728c */ /* 0x000fe2000bf05270 */
[----:B------:R4:W-:Y:S08]  /*2030*/  UTMALDG.3D.2CTA [UR8], [UR30], desc[UR28] ;  /* 0x00001c081e0075b4 */ /* 0x0009f00008211000 */
[----:B----4-:R-:W-:Y:S05]  /*2040*/  BRA.U UP0, `(.L_x_38) ;  /* 0xfffffffd00487547 */ /* 0x010fea000b83ffff */
.L_x_32:
[C---:B-1----:R-:W-:Y:S01]  /*2050*/  LEA R2, R16.reuse, UR4, 0x3 ;  /* 0x0000000410027c11 */ /* 0x042fe2000f8e18ff */
[----:B------:R-:W-:Y:S01]  /*2060*/  NOP ;  /* 0x0000000000007918 */ /* 0x000fe20000000000 */
[----:B--2---:R-:W-:Y:S02]  /*2070*/  SHF.L.U32 R3, R13, 0x1f, RZ ;  /* 0x0000001f0d037819 */ /* 0x004fe400000006ff */
[----:B------:R-:W-:Y:S02]  /*2080*/  LEA R4, R16, UR4, 0x4 ;  /* 0x0000000410047c11 */ /* 0x000fe4000f8e20ff */
[----:B------:R-:W1:Y:S02]  /*2090*/  SYNCS.PHASECHK.TRANS64.TRYWAIT P0, [R2+URZ+0xd0], R3 ;  /* 0x0000d003020075a7 */ /* 0x000e6400080011ff */
[----:B-1----:R-:W-:Y:S05]  /*20a0*/  @!P0 BRA `(.L_x_39) ;  /* 0x0000007800408947 */ /* 0x002fea0003800000 */
.L_x_157:
[----:B------:R-:W2:Y:S01]  /*20b0*/  LDS.128 R4, [R4+0x160] ;  /* 0x0001600004047984 */ /* 0x000ea20000000c00 */
[----:B------:R-:W-:Y:S01]  /*20c0*/  ISETP.GE.AND P0, PT, R42, 0x1, PT ;  /* 0x000000012a00780c */ /* 0x000fe20003f06270 */
[----:B-1----:R-:W-:Y:S01]  /*20d0*/  VIADD R2, R2, 0xe0 ;  /* 0x000000e002027836 */ /* 0x002fe20000000000 */
[----:B------:R-:W-:Y:S01]  /*20e0*/  @!PT LDS RZ, [RZ] ;  /* 0x00000000fffff984 */ /* 0x000fe20000000800 */
[----:B------:R-:W-:Y:S01]  /*20f0*/  @!PT LDS RZ, [RZ] ;  /* 0x00000000fffff984 */ /* 0x000fe20000000800 */
[----:B------:R-:W-:Y:S01]  /*2100*/  @!PT LDS RZ, [RZ] ;  /* 0x00000000fffff984 */ /* 0x000fe20000000800 */
[----:B------:R-:W-:Y:S01]  /*2110*/  @!PT LDS RZ, [RZ] ;  /* 0x00000000fffff984 */ /* 0x000fe20000000800 */
[----:B------:R1:W-:Y:S06]  /*2120*/  MEMBAR.ALL.CTA ;  /* 0x0000000000007992 */ /* 0x0003ec0000008000 */
[----:B-1----:R-:W1:Y:S01]  /*2130*/  FENCE.VIEW.ASYNC.S ;  /* 0x00000000000073c6 */ /* 0x002e620000000000 */
[----:B------:R-:W-:-:S04]  /*2140*/  PRMT R2, RZ, 0x654, R2 ;  /* 0x00000654ff027816 */ /* 0x000fc80000000002 */
[----:B-1----:R1:W-:Y:S01]  /*2150*/  SYNCS.ARRIVE.TRANS64.RED.A1T0 RZ, [R2+URZ], RZ ;  /* 0x000000ff02ff79a7 */ /* 0x0023e200081004ff */
[----:B--2---:R-:W-:-:S13]  /*2160*/  LOP3.LUT P2, RZ, R6, 0x1, RZ, 0xc0, !PT ;  /* 0x0000000106ff7812 */ /* 0x004fda000784c0ff */
[----:B------:R-:W-:Y:S01]  /*2170*/  @P2 SHF.R.U32.HI R3, RZ, 0x10, R5 ;  /* 0x00000010ff032819 */ /* 0x000fe20000011605 */
[----:B------:R-:W-:Y:S01]  /*2180*/  VOTEU.ANY UP0, P2 ;  /* 0x0000000000ff7886 */ /* 0x000fe20001000100 */
[----:B------:R-:W-:Y:S02]  /*2190*/  @P2 MOV R10, R4 ;  /* 0x00000004000a2202 */ /* 0x000fe40000000f00 */
[----:B------:R-:W-:Y:S02]  /*21a0*/  @P2 R2UR.BROADCAST UR8, R3 ;  /* 0x00000000030822ca */ /* 0x000fe400008e0000 */
[----:B------:R-:W-:-:S11]  /*21b0*/  @P2 LOP3.LUT R9, R5, 0xffff, RZ, 0xc0, !PT ;  /* 0x0000ffff05092812 */ /* 0x000fd600078ec0ff */
[----:B------:R-:W-:Y:S01]  /*21c0*/  @UP0 UMOV UR44, UR8 ;  /* 0x00000008002c0c82 */ /* 0x000fe20008000000 */
[----:B-1----:R-:W-:Y:S05]  /*21d0*/  @!P0 BRA `(.L_x_40) ;  /* 0x0000000000b88947 */ /* 0x002fea0003800000 */
[----:B------:R-:W3:Y:S01]  /*21e0*/  LDC.64 R4, c[0x0][0xb18] ;  /* 0x0002c600ff047b82 */ /* 0x000ee20000000a00 */
[----:B------:R-:W-:-:S07]  /*21f0*/  ISETP.NE.AND P3, PT, R42, 0x1, PT ;  /* 0x000000012a00780c */ /* 0x000fce0003f65270 */
[----:B------:R-:W1:Y:S08]  /*2200*/  LDC.64 R6, c[0x0][0xb10] ;  /* 0x0002c400ff067b82 */ /* 0x000e700000000a00 */
[----:B------:R-:W2:Y:S08]  /*2210*/  LDC R14, c[0x0][0xb20] ;  /* 0x0002c800ff0e7b82 */ /* 0x000eb00000000800 */
[----:B------:R-:W4:Y:S01]  /*2220*/  LDC R15, c[0x0][0xb0c] ;  /* 0x0002c300ff0f7b82 */ /* 0x000f220000000800 */
[----:B---3--:R-:W-:Y:S01]  /*2230*/  IMAD.HI.U32 R21, R0, R5, RZ ;  /* 0x0000000500157227 */ /* 0x008fe200078e00ff */
[----:B------:R-:W-:-:S03]  /*2240*/  ISETP.NE.AND P0, PT, R4, 0x1, PT ;  /* 0x000000010400780c */ /* 0x000fc60003f05270 */
[----:B------:R-:W-:-:S03]  /*2250*/  IMAD.HI.U32 R5, R9, R5, RZ ;  /* 0x0000000509057227 */ /* 0x000fc600078e00ff */
[----:B------:R-:W3:Y:S01]  /*2260*/  LDC.64 R2, c[0x0][0xb28] ;  /* 0x0002ca00ff027b82 */ /* 0x000ee20000000a00 */
[----:B-1----:R-:W-:-:S04]  /*2270*/  IMAD.HI.U32 R22, R8, R6, RZ ;  /* 0x0000000608167227 */ /* 0x002fc800078e00ff */
[----:B------:R-:W-:Y:S01]  /*2280*/  IMAD.HI.U32 R23, R10, R6, RZ ;  /* 0x000000060a177227 */ /* 0x000fe200078e00ff */
[----:B------:R-:W-:Y:S02]  /*2290*/  SHF.R.U32.HI R22, RZ, R7, R22 ;  /* 0x00000007ff167219 */ /* 0x000fe40000011616 */
[-C--:B--2---:R-:W-:Y:S02]  /*22a0*/  SHF.R.U32.HI R21, RZ, R14.reuse, R21 ;  /* 0x0000000eff157219 */ /* 0x084fe40000011615 */
[----:B------:R-:W-:Y:S02]  /*22b0*/  SHF.R.U32.HI R5, RZ, R14, R5 ;  /* 0x0000000eff057219 */ /* 0x000fe40000011605 */
[----:B------:R-:W-:Y:S02]  /*22c0*/  SEL R21, R0, R21, !P0 ;  /* 0x0000001500157207 */ /* 0x000fe40004000000 */
[----:B------:R-:W-:Y:S02]  /*22d0*/  SHF.R.U32.HI R23, RZ, R7, R23 ;  /* 0x00000007ff177219 */ /* 0x000fe40000011617 */
[----:B----4-:R-:W-:-:S02]  /*22e0*/  ISETP.NE.AND P1, PT, R15, 0x1, PT ;  /* 0x000000010f00780c */ /* 0x010fc40003f25270 */
[----:B------:R-:W-:Y:S02]  /*22f0*/  SEL R5, R9, R5, !P0 ;  /* 0x0000000509057207 */ /* 0x000fe40004000000 */
[----:B------:R-:W-:Y:S02]  /*2300*/  SEL R22, R8, R22, !P1 ;  /* 0x0000001608167207 */ /* 0x000fe40004800000 */
[----:B------:R-:W-:Y:S01]  /*2310*/  SEL R23, R10, R23, !P1 ;  /* 0x000000170a177207 */ /* 0x000fe20004800000 */
[----:B---3--:R-:W-:-:S04]  /*2320*/  IMAD.HI.U32 R20, R21, R2, RZ ;  /* 0x0000000215147227 */ /* 0x008fc800078e00ff */
        /* <DEDUP_REMOVED lines=10> */
[----:B------:R-:W-:-:S04]  /*23d0*/  @!P0 IMAD.HI.U32 R7, R23, R2, RZ ;  /* 0x0000000217078227 */ /* 0x000fc800078e00ff */
[----:B------:R-:W-:Y:S01]  /*23e0*/  IMAD.MOV R2, RZ, RZ, -R6 ;  /* 0x000000ffff027224 */ /* 0x000fe200078e0a06 */
[----:B------:R-:W-:Y:S02]  /*23f0*/  @!P0 SHF.R.U32.HI R3, RZ, R3, R7 ;  /* 0x00000003ff038219 */ /* 0x000fe40000011607 */
[----:B------:R-:W-:Y:S01]  /*2400*/  IADD3 R7, PT, PT, -R5, RZ, RZ ;  /* 0x000000ff05077210 */ /* 0x000fe20007ffe1ff */
[----:B------:R-:W-:Y:S01]  /*2410*/  IMAD R2, R42, R2, R5 ;  /* 0x000000022a027224 */ /* 0x000fe200078e0205 */
        /* <DEDUP_REMOVED lines=10> */
.L_x_40:
[----:B------:R-:W1:Y:S02]  /*24c0*/  LDCU UR8, c[0x0][0xb30] ;  /* 0x00016600ff0877ac */ /* 0x000e640008000800 */
[----:B-1----:R-:W-:-:S09]  /*24d0*/  UISETP.NE.AND UP0, UPT, UR8, 0x1, UPT ;  /* 0x000000010800788c */ /* 0x002fd2000bf05270 */
[----:B------:R-:W-:Y:S05]  /*24e0*/  BRA.U UP0, `(.L_x_41) ;  /* 0x0000000100407547 */ /* 0x000fea000b800000 */
[----:B------:R-:W1:Y:S08]  /*24f0*/  LDC.64 R4, c[0x0][0xb10] ;  /* 0x0002c400ff047b82 */ /* 0x000e700000000a00 */
[----:B------:R-:W2:Y:S08]  /*2500*/  LDC.64 R2, c[0x0][0xb18] ;  /* 0x0002c600ff027b82 */ /* 0x000eb00000000a00 */
[----:B------:R-:W4:Y:S08]  /*2510*/  LDC R6, c[0x0][0xb20] ;  /* 0x0002c800ff067b82 */ /* 0x000f300000000800 */
[----:B------:R-:W3:Y:S01]  /*2520*/  LDC R7, c[0x0][0xb0c] ;  /* 0x0002c300ff077b82 */ /* 0x000ee20000000800 */
[----:B-1----:R-:W-:-:S05]  /*2530*/  IMAD.HI.U32 R4, R10, R4, RZ ;  /* 0x000000040a047227 */ /* 0x002fca00078e00ff */
[----:B------:R-:W-:Y:S01]  /*2540*/  SHF.R.U32.HI R4, RZ, R5, R4 ;  /* 0x00000005ff047219 */ /* 0x000fe20000011604 */
[----:B--2---:R-:W-:Y:S01]  /*2550*/  IMAD.HI.U32 R3, R9, R3, RZ ;  /* 0x0000000309037227 */ /* 0x004fe200078e00ff */
[----:B------:R-:W-:-:S04]  /*2560*/  ISETP.NE.AND P0, PT, R2, 0x1, PT ;  /* 0x000000010200780c */ /* 0x000fc80003f05270 */
[----:B----4-:R-:W-:-:S04]  /*2570*/  SHF.R.U32.HI R3, RZ, R6, R3 ;  /* 0x00000006ff037219 */ /* 0x010fc80000011603 */
[----:B------:R-:W-:Y:S02]  /*2580*/  SEL R3, R9, R3, !P0 ;  /* 0x0000000309037207 */ /* 0x000fe40004000000 */
[----:B---3--:R-:W-:-:S04]  /*2590*/  ISETP.NE.AND P1, PT, R7, 0x1, PT ;  /* 0x000000010700780c */ /* 0x008fc80003f25270 */
[----:B------:R-:W-:-:S05]  /*25a0*/  SEL R4, R10, R4, !P1 ;  /* 0x000000040a047207 */ /* 0x000fca0004800000 */
[----:B------:R-:W-:Y:S02]  /*25b0*/  IMAD.IADD R5, R3, 0x1, -R4 ;  /* 0x0000000103057824 */ /* 0x000fe400078e0a04 */
[----:B------:R-:W-:Y:S02]  /*25c0*/  IMAD.IADD R3, R4, 0x1, -R3 ;  /* 0x0000000104037824 */ /* 0x000fe400078e0a03 */
[----:B------:R-:W-:Y:S02]  /*25d0*/  IMAD R10, R5, R7, R10 ;  /* 0x00000007050a7224 */ /* 0x000fe400078e020a */
[----:B------:R-:W-:-:S07]  /*25e0*/  IMAD R9, R3, R2, R9 ;  /* 0x0000000203097224 */ /* 0x000fce00078e0209 */
.L_x_41:
[----:B------:R-:W-:Y:S01]  /*25f0*/  VIADD R16, R16, 0x1 ;  /* 0x0000000110107836 */ /* 0x000fe20000000000 */
[----:B------:R-:W-:Y:S01]  /*2600*/  PLOP3.LUT P1, PT, PT, PT, PT, 0x80, 0x8 ;  /* 0x000000000008781c */ /* 0x000fe20003f2f070 */
[----:B------:R-:W-:Y:S02]  /*2610*/  IMAD.IADD R14, R10, 0x1, R97 ;  /* 0x000000010a0e7824 */ /* 0x000fe400078e0261 */
[----:B------:R-:W-:Y:S01]  /*2620*/  IMAD.IADD R15, R9, 0x1, R96 ;  /* 0x00000001090f7824 */ /* 0x000fe200078e0260 */
[----:B------:R-:W-:-:S04]  /*2630*/  ISETP.NE.AND P0, PT, R16, 0x2, PT ;  /* 0x000000021000780c */ /* 0x000fc80003f05270 */
[----:B------:R-:W-:Y:S02]  /*2640*/  SEL R2, RZ, 0x1, P0 ;  /* 0x00000001ff027807 */ /* 0x000fe40000000000 */
[----:B------:R-:W-:Y:S02]  /*2650*/  SEL R16, R16, RZ, P0 ;  /* 0x000000ff10107207 */ /* 0x000fe40000000000 */
[----:B------:R-:W-:Y:S01]  /*2660*/  LOP3.LUT R13, R13, R2, RZ, 0x3c, !PT ;  /* 0x000000020d0d7212 */ /* 0x000fe200078e3cff */
[----:B------:R-:W-:Y:S06]  /*2670*/  @P2 BRA `(.L_x_42) ;  /* 0xfffffff000582947 */ /* 0x000fec000383ffff */
[----:B------:R-:W-:Y:S01]  /*2680*/  UIADD3 UR4, UPT, UPT, UR4, 0x40, URZ ;  /* 0x0000004004047890 */ /* 0x000fe2000fffe0ff */
[----:B------:R-:W-:-:S03]  /*2690*/  SHF.L.U32 R2, R17, 0x1f, RZ ;  /* 0x0000001f11027819 */ /* 0x000fc600000006ff */
[----:B------:R-:W-:-:S09]  /*26a0*/  ULEA UR5, UR13, UR4, 0x3 ;  /* 0x000000040d057291 */ /* 0x000fd2000f8e18ff */
[----:B------:R-:W1:Y:S02]  /*26b0*/  SYNCS.PHASECHK.TRANS64.TRYWAIT P0, [UR5], R2 ;  /* 0x00000002ff0075a7 */ /* 0x000e640008001105 */
[----:B-1----:R-:W-:Y:S05]  /*26c0*/  @!P0 BRA `(.L_x_43) ;  /* 0x0000007000cc8947 */ /* 0x002fea0003800000 */
.L_x_159:
[----:B------:R-:W-:-:S04]  /*26d0*/  UIADD3 UR6, UPT, UPT, UR13, 0x1, URZ ;  /* 0x000000010d067890 */ /* 0x000fc8000fffe0ff */
[----:B------:R-:W-:-:S04]  /*26e0*/  UISETP.NE.AND UP0, UPT, UR6, 0x8, UPT ;  /* 0x000000080600788c */ /* 0x000fc8000bf05270 */
[----:B------:R-:W-:Y:S02]  /*26f0*/  USEL UR7, URZ, 0x1, UP0 ;  /* 0x00000001ff077887 */ /* 0x000fe40008000000 */
[----:B------:R-:W-:-:S04]  /*2700*/  USEL UR6, UR6, URZ, UP0 ;  /* 0x000000ff06067287 */ /* 0x000fc80008000000 */
[----:B------:R-:W-:Y:S01]  /*2710*/  ULEA UR5, UR6, UR4, 0x3 ;  /* 0x0000000406057291 */ /* 0x000fe2000f8e18ff */
[----:B-1----:R-:W-:-:S04]  /*2720*/  LOP3.LUT R2, R17, UR7, RZ, 0x3c, !PT ;  /* 0x0000000711027c12 */ /* 0x002fc8000f8e3cff */
[----:B------:R-:W-:-:S04]  /*2730*/  SHF.L.U32 R3, R2, 0x1f, RZ ;  /* 0x0000001f02037819 */ /* 0x000fc800000006ff */
[----:B------:R-:W1:Y:S02]  /*2740*/  SYNCS.PHASECHK.TRANS64.TRYWAIT P0, [UR5], R3 ;  /* 0x00000003ff0075a7 */ /* 0x000e640008001105 */
[----:B-1----:R-:W-:Y:S05]  /*2750*/  @!P0 BRA `(.L_x_44) ;  /* 0x0000007000c08947 */ /* 0x002fea0003800000 */
.L_x_161:
[----:B------:R-:W-:-:S04]  /*2760*/  UIADD3 UR6, UPT, UPT, UR6, 0x1, URZ ;  /* 0x0000000106067890 */ /* 0x000fc8000fffe0ff */
[----:B------:R-:W-:-:S04]  /*2770*/  UISETP.NE.AND UP0, UPT, UR6, 0x8, UPT ;  /* 0x000000080600788c */ /* 0x000fc8000bf05270 */
[----:B------:R-:W-:Y:S02]  /*2780*/  USEL UR7, URZ, 0x1, UP0 ;  /* 0x00000001ff077887 */ /* 0x000fe40008000000 */
[----:B------:R-:W-:-:S04]  /*2790*/  USEL UR6, UR6, URZ, UP0 ;  /* 0x000000ff06067287 */ /* 0x000fc80008000000 */
[----:B------:R-:W-:Y:S01]  /*27a0*/  ULEA UR5, UR6, UR4, 0x3 ;  /* 0x0000000406057291 */ /* 0x000fe2000f8e18ff */
[----:B------:R-:W-:-:S04]  /*27b0*/  LOP3.LUT R2, R2, UR7, RZ, 0x3c, !PT ;  /* 0x0000000702027c12 */ /* 0x000fc8000f8e3cff */
[----:B-1----:R-:W-:-:S04]  /*27c0*/  SHF.L.U32 R3, R2, 0x1f, RZ ;  /* 0x0000001f02037819 */ /* 0x002fc800000006ff */
[----:B------:R-:W1:Y:S02]  /*27d0*/  SYNCS.PHASECHK.TRANS64.TRYWAIT P0, [UR5], R3 ;  /* 0x00000003ff0075a7 */ /* 0x000e640008001105 */
[----:B-1----:R-:W-:Y:S05]  /*27e0*/  @!P0 BRA `(.L_x_45) ;  /* 0x0000007000b48947 */ /* 0x002fea0003800000 */
.L_x_163:
        /* <DEDUP_REMOVED lines=9> */
.L_x_165:
        /* <DEDUP_REMOVED lines=9> */
.L_x_167:
        /* <DEDUP_REMOVED lines=9> */
.L_x_169:
        /* <DEDUP_REMOVED lines=9> */
.L_x_171:
[----:B------:R-:W-:-:S04]  /*2a30*/  UIADD3 UR6, UPT, UPT, UR6, 0x1, URZ ;  /* 0x0000000106067890 */ /* 0x000fc8000fffe0ff */
[----:B------:R-:W-:-:S04]  /*2a40*/  UISETP.NE.AND UP0, UPT, UR6, 0x8, UPT ;  /* 0x000000080600788c */ /* 0x000fc8000bf05270 */
[----:B------:R-:W-:Y:S02]  /*2a50*/  USEL UR5, URZ, 0x1, UP0 ;  /* 0x00000001ff057887 */ /* 0x000fe40008000000 */
[----:B------:R-:W-:-:S04]  /*2a60*/  USEL UR6, UR6, URZ, UP0 ;  /* 0x000000ff06067287 */ /* 0x000fc80008000000 */
[----:B------:R-:W-:Y:S01]  /*2a70*/  ULEA UR6, UR6, UR4, 0x3 ;  /* 0x0000000406067291 */ /* 0x000fe2000f8e18ff */
[----:B------:R-:W-:-:S04]  /*2a80*/  LOP3.LUT R2, R2, UR5, RZ, 0x3c, !PT ;  /* 0x0000000502027c12 */ /* 0x000fc8000f8e3cff */
[----:B------:R-:W-:Y:S01]  /*2a90*/  SHF.L.U32 R2, R2, 0x1f, RZ ;  /* 0x0000001f02027819 */ /* 0x000fe200000006ff */
[----:B-1-3--:R-:W-:-:S07]  /*2aa0*/  IMAD.U32 R0, RZ, RZ, UR6 ;  /* 0x00000006ff007e24 */ /* 0x00afce000f8e00ff */
.L_x_50:
[----:B-1----:R1:W2:Y:S02]  /*2ab0*/  SYNCS.PHASECHK.TRANS64.TRYWAIT P0, [R0+URZ], R2 ;  /* 0x00000002000075a7 */ /* 0x0022a400080011ff */
[----:B--2---:R-:W-:Y:S05]  /*2ac0*/  @!P0 NANOSLEEP.SYNCS 0x989680 ;  /* 0x009896800000895d */ /* 0x004fea0003900000 */
[----:B------:R-:W2:Y:S02]  /*2ad0*/  @!P0 SYNCS.PHASECHK.TRANS64 P0, [R0+URZ], R2 ;  /* 0x00000002000085a7 */ /* 0x000ea400080010ff */
[----:B--2---:R-:W-:Y:S05]  /*2ae0*/  @P0 EXIT ;  /* 0x000000000000094d */ /* 0x004fea0003800000 */
[----:B------:R-:W-:Y:S05]  /*2af0*/  BRA `(.L_x_50) ;  /* 0xfffffffc00ec7947 */ /* 0x000fea000383ffff */
.L_x_22:
[----:B------:R-:W-:-:S04]  /*2b00*/  UISETP.NE.AND UP1, UPT, UR45, URZ, UPT ;  /* 0x000000ff2d00728c */ /* 0x000fc8000bf25270 */
[----:B------:R-:W-:-:S09]  /*2b10*/  UISETP.NE.OR UP1, UPT, UR10, 0x1, UP1 ;  /* 0x000000010a00788c */ /* 0x000fd20008f25670 */
[----:B------:R-:W-:Y:S05]  /*2b20*/  BRA.U UP1, `(.L_x_51) ;  /* 0x0000000501487547 */ /* 0x000fea000b800000 */
[----:B------:R-:W-:Y:S01]  /*2b30*/  ISETP.GE.U32.AND P2, PT, R2, 0x2, PT ;  /* 0x000000020200780c */ /* 0x000fe20003f46070 */
[----:B------:R-:W-:Y:S01]  /*2b40*/  IMAD.MOV.U32 R12, RZ, RZ, 0x1 ;  /* 0x00000001ff0c7424 */ /* 0x000fe200078e00ff */
[----:B------:R-:W-:Y:S02]  /*2b50*/  CS2R R10, SRZ ;  /* 0x00000000000a7805 */ /* 0x000fe4000001ff00 */
[----:B------:R-:W-:Y:S01]  /*2b60*/  CS2R R8, SRZ ;  /* 0x0000000000087805 */ /* 0x000fe2000001ff00 */
[----:B------:R-:W-:Y:S01]  /*2b70*/  UMOV UR4, 0x400 ;  /* 0x0000040000047882 */ /* 0x000fe20000000000 */
[----:B------:R-:W-:Y:S01]  /*2b80*/  UMOV UR6, URZ ;  /* 0x000000ff00067c82 */ /* 0x000fe20008000000 */
[----:B------:R-:W-:-:S12]  /*2b90*/  ULEA UR45, UR45, UR4, 0x18 ;  /* 0x000000042d2d7291 */ /* 0x000fd8000f8ec0ff */
.L_x_55:
[----:B------:R-:W-:Y:S02]  /*2ba0*/  LEA R0, R8, UR45, 0x3 ;  /* 0x0000002d08007c11 */ /* 0x000fe4000f8e18ff */
[----:B------:R-:W-:-:S03]  /*2bb0*/  SHF.L.U32 R4, R9, 0x1f, RZ ;  /* 0x0000001f09047819 */ /* 0x000fc600000006ff */
[----:B------:R-:W-:Y:S01]  /*2bc0*/  VIADD R5, R0, 0x140 ;  /* 0x0000014000057836 */ /* 0x000fe20000000000 */
[----:B------:R-:W1:Y:S02]  /*2bd0*/  SYNCS.PHASECHK.TRANS64.TRYWAIT P0, [R0+URZ+0x130], R4 ;  /* 0x00013004000075a7 */ /* 0x000e6400080011ff */
[----:B-1----:R-:W-:Y:S05]  /*2be0*/  @!P0 BRA `(.L_x_52) ;  /* 0x00000070002c8947 */ /* 0x002fea0003800000 */
.L_x_172:
[----:B------:R-:W-:Y:S01]  /*2bf0*/  ULEA UR5, UR6, UR45, 0x3 ;  /* 0x0000002d06057291 */ /* 0x000fe2000f8e18ff */
[----:B-1----:R-:W-:Y:S01]  /*2c00*/  PRMT R0, RZ, 0x654, R5 ;  /* 0x00000654ff007816 */ /* 0x002fe20000000005 */
[----:B------:R-:W-:Y:S01]  /*2c10*/  @!P2 IMAD.MOV.U32 R4, RZ, RZ, 0x10 ;  /* 0x00000010ff04a424 */ /* 0x000fe200078e00ff */
[----:B------:R-:W-:Y:S01]  /*2c20*/  SHF.L.U32 R5, R12, 0x1f, RZ ;  /* 0x0000001f0c057819 */ /* 0x000fe200000006ff */
[----:B------:R-:W-:Y:S01]  /*2c30*/  UIADD3 UR4, UPT, UPT, UR5, 0xd0, URZ ;  /* 0x000000d005047890 */ /* 0x000fe2000fffe0ff */
[----:B------:R1:W-:Y:S05]  /*2c40*/  SYNCS.ARRIVE.TRANS64.RED.A1T0 RZ, [R0+URZ], RZ ;  /* 0x000000ff00ff79a7 */ /* 0x0003ea00081004ff */
[----:B------:R-:W-:Y:S01]  /*2c50*/  IMAD.U32 R6, RZ, RZ, UR4 ;  /* 0x00000004ff067e24 */ /* 0x000fe2000f8e00ff */
[----:B------:R-:W2:Y:S04]  /*2c60*/  SYNCS.PHASECHK.TRANS64.TRYWAIT P0, [UR5+0xe0], R5 ;  /* 0x0000e005ff0075a7 */ /* 0x000ea80008001105 */
[----:B------:R-:W-:Y:S01]  /*2c70*/  PRMT R6, R2, 0x654, R6 ;  /* 0x0000065402067816 */ /* 0x000fe20000000006 */
[----:B-12---:R-:W-:Y:S06]  /*2c80*/  @!P0 BRA `(.L_x_53) ;  /* 0x0000007000188947 */ /* 0x006fec0003800000 */
.L_x_174:
[----:B------:R-:W-:Y:S01]  /*2c90*/  ULEA UR4, UR6, UR45, 0x4 ;  /* 0x0000002d06047291 */ /* 0x000fe2000f8e20ff */
[----:B------:R-:W-:Y:S01]  /*2ca0*/  SEL R3, R6, R3, !P2 ;  /* 0x0000000306037207 */ /* 0x000fe20005000000 */
[----:B------:R-:W-:Y:S01]  /*2cb0*/  UIADD3 UR5, UPT, UPT, UR5, 0xd0, URZ ;  /* 0x000000d005057890 */ /* 0x000fe2000fffe0ff */
[----:B-1----:R-:W-:Y:S01]  /*2cc0*/  LEA R0, R11, UR45, 0x3 ;  /* 0x0000002d0b007c11 */ /* 0x002fe2000f8e18ff */
[----:B------:R-:W-:Y:S01]  /*2cd0*/  UIADD3 UR4, UPT, UPT, UR4, 0x160, URZ ;  /* 0x0000016004047890 */ /* 0x000fe2000fffe0ff */
[----:B------:R1:W-:Y:S01]  /*2ce0*/  @!P2 SYNCS.ARRIVE.TRANS64.RED RZ, [R3+URZ], R4 ;  /* 0x0000000403ffa9a7 */ /* 0x0003e200080004ff */
[----:B------:R-:W-:Y:S01]  /*2cf0*/  UIADD3 UR6, UPT, UPT, UR6, 0x1, URZ ;  /* 0x0000000106067890 */ /* 0x000fe2000fffe0ff */
[----:B------:R-:W-:-:S03]  /*2d00*/  VIADD R8, R8, 0x1 ;  /* 0x0000000108087836 */ /* 0x000fc60000000000 */
[----:B------:R-:W-:Y:S02]  /*2d10*/  UISETP.NE.AND UP0, UPT, UR6, 0x2, UPT ;  /* 0x000000020600788c */ /* 0x000fe4000bf05270 */
[----:B------:R-:W-:Y:S01]  /*2d20*/  ISETP.NE.AND P0, PT, R8, 0x2, PT ;  /* 0x000000020800780c */ /* 0x000fe20003f05270 */
[----:B------:R-:W-:Y:S06]  /*2d30*/  UGETNEXTWORKID.BROADCAST [UR4], [UR5] ;  /* 0x00000000040073ca */ /* 0x000fec0008000100 */
[----:B------:R-:W-:Y:S02]  /*2d40*/  USEL UR4, URZ, 0x1, UP0 ;  /* 0x00000001ff047887 */ /* 0x000fe40008000000 */
[----:B------:R-:W-:-:S04]  /*2d50*/  USEL UR6, UR6, URZ, UP0 ;  /* 0x000000ff06067287 */ /* 0x000fc80008000000 */
[----:B------:R-:W-:Y:S02]  /*2d60*/  LOP3.LUT R12, R12, UR4, RZ, 0x3c, !PT ;  /* 0x000000040c0c7c12 */ /* 0x000fe4000f8e3cff */
[----:B-1----:R-:W-:-:S04]  /*2d70*/  SHF.L.U32 R4, R10, 0x1f, RZ ;  /* 0x0000001f0a047819 */ /* 0x002fc800000006ff */
[----:B------:R-:W1:Y:S02]  /*2d80*/  SYNCS.PHASECHK.TRANS64.TRYWAIT P1, [R0+URZ+0xd0], R4 ;  /* 0x0000d004000075a7 */ /* 0x000e6400080211ff */
[----:B-1----:R-:W-:Y:S05]  /*2d90*/  @!P1 BRA `(.L_x_54) ;  /* 0x0000006c00ec9947 */ /* 0x002fea0003800000 */
.L_x_175:
[C---:B-1----:R-:W-:Y:S01]  /*2da0*/  LEA R4, R11.reuse, UR45, 0x4 ;  /* 0x0000002d0b047c11 */ /* 0x042fe2000f8e20ff */
[----:B------:R-:W-:Y:S01]  /*2db0*/  VIADD R0, R0, 0xe0 ;  /* 0x000000e000007836 */ /* 0x000fe20000000000 */
[----:B------:R-:W-:Y:S01]  /*2dc0*/  SEL R8, R8, RZ, P0 ;  /* 0x000000ff08087207 */ /* 0x000fe20000000000 */
[----:B------:R-:W-:-:S03]  /*2dd0*/  VIADD R11, R11, 0x1 ;  /* 0x000000010b0b7836 */ /* 0x000fc60000000000 */
[----:B------:R-:W1:Y:S01]  /*2de0*/  LDS.128 R4, [R4+0x160] ;  /* 0x0001600004047984 */ /* 0x000e620000000c00 */
[----:B------:R-:W-:Y:S02]  /*2df0*/  PRMT R0, RZ, 0x654, R0 ;  /* 0x00000654ff007816 */ /* 0x000fe40000000000 */
[C---:B------:R-:W-:Y:S01]  /*2e00*/  ISETP.NE.AND P1, PT, R11.reuse, 0x2, PT ;  /* 0x000000020b00780c */ /* 0x040fe20003f25270 */
[----:B------:R-:W-:Y:S01]  /*2e10*/  @!PT LDS RZ, [RZ] ;  /* 0x00000000fffff984 */ /* 0x000fe20000000800 */
[----:B------:R-:W-:Y:S01]  /*2e20*/  @!PT LDS RZ, [RZ] ;  /* 0x00000000fffff984 */ /* 0x000fe20000000800 */
[----:B------:R-:W-:Y:S01]  /*2e30*/  @!PT LDS RZ, [RZ] ;  /* 0x00000000fffff984 */ /* 0x000fe20000000800 */
[----:B------:R-:W-:Y:S01]  /*2e40*/  @!PT LDS RZ, [RZ] ;  /* 0x00000000fffff984 */ /* 0x000fe20000000800 */
[----:B------:R2:W-:Y:S06]  /*2e50*/  MEMBAR.ALL.CTA ;  /* 0x0000000000007992 */ /* 0x0005ec0000008000 */
[----:B--2---:R-:W2:Y:S01]  /*2e60*/  FENCE.VIEW.ASYNC.S ;  /* 0x00000000000073c6 */ /* 0x004ea20000000000 */
[----:B------:R-:W-:Y:S01]  /*2e70*/  SEL R11, R11, RZ, P1 ;  /* 0x000000ff0b0b7207 */ /* 0x000fe20000800000 */
[----:B--2---:R2:W-:Y:S01]  /*2e80*/  SYNCS.ARRIVE.TRANS64.RED.A1T0 RZ, [R0+URZ], RZ ;  /* 0x000000ff00ff79a7 */ /* 0x0045e200081004ff */
[----:B-1----:R-:W-:-:S02]  /*2e90*/  LOP3.LUT P3, RZ, R6, 0x1, RZ, 0xc0, !PT ;  /* 0x0000000106ff7812 */ /* 0x002fc4000786c0ff */
[----:B------:R-:W-:-:S04]  /*2ea0*/  SEL R4, RZ, 0x1, P1 ;  /* 0x00000001ff047807 */ /* 0x000fc80000800000 */
[----:B------:R-:W-:Y:S02]  /*2eb0*/  LOP3.LUT R10, R10, R4, RZ, 0x3c, !PT ;  /* 0x000000040a0a7212 */ /* 0x000fe400078e3cff */
[----:B--2---:R-:W-:-:S04]  /*2ec0*/  SEL R0, RZ, 0x1, P0 ;  /* 0x00000001ff007807 */ /* 0x004fc80000000000 */
[----:B------:R-:W-:Y:S01]  /*2ed0*/  LOP3.LUT R9, R9, R0, RZ, 0x3c, !PT ;  /* 0x0000000009097212 */ /* 0x000fe200078e3cff */
[----:B------:R-:W-:Y:S06]  /*2ee0*/  @P3 BRA `(.L_x_55) ;  /* 0xfffffffc002c3947 */ /* 0x000fec000383ffff */
[----:B------:R-:W-:Y:S01]  /*2ef0*/  ULEA UR5, UR6, UR45, 0x3 ;  /* 0x0000002d06057291 */ /* 0x000fe2000f8e18ff */
[----:B------:R-:W-:-:S08]  /*2f00*/  SHF.L.U32 R2, R12, 0x1f, RZ ;  /* 0x0000001f0c027819 */ /* 0x000fd000000006ff */
[----:B------:R-:W1:Y:S02]  /*2f10*/  SYNCS.PHASECHK.TRANS64 P0, [UR5+0xe0], R2 ;  /* 0x0000e002ff0075a7 */ /* 0x000e640008001005 */
[----:B-1----:R-:W-:Y:S05]  /*2f20*/  @P0 BRA `(.L_x_56) ;  /* 0x0000000000080947 */ /* 0x002fea0003800000 */
[----:B------:R-:W1:Y:S02]  /*2f30*/  SYNCS.PHASECHK.TRANS64.TRYWAIT P0, [UR5+0xe0], R2 ;  /* 0x0000e002ff0075a7 */ /* 0x000e640008001105 */
[----:B-1----:R-:W-:Y:S05]  /*2f40*/  @!P0 BRA `(.L_x_57) ;  /* 0x0000006c00948947 */ /* 0x002fea0003800000 */
.L_x_56:
[----:B------:R-:W-:-:S04]  /*2f50*/  UIADD3 UR4, UPT, UPT, UR6, 0x1, URZ ;  /* 0x0000000106047890 */ /* 0x000fc8000fffe0ff */
[----:B------:R-:W-:-:S04]  /*2f60*/  UISETP.NE.AND UP0, UPT, UR4, 0x2, UPT ;  /* 0x000000020400788c */ /* 0x000fc8000bf05270 */
[----:B------:R-:W-:Y:S02]  /*2f70*/  USEL UR7, URZ, 0x1, UP0 ;  /* 0x00000001ff077887 */ /* 0x000fe40008000000 */
[----:B------:R-:W-:-:S04]  /*2f80*/  USEL UR4, UR4, URZ, UP0 ;  /* 0x000000ff04047287 */ /* 0x000fc80008000000 */
[----:B------:R-:W-:Y:S01]  /*2f90*/  ULEA UR4, UR4, UR45, 0x3 ;  /* 0x0000002d04047291 */ /* 0x000fe2000f8e18ff */
[----:B-1----:R-:W-:-:S04]  /*2fa0*/  LOP3.LUT R2, R12, UR7, RZ, 0x3c, !PT ;  /* 0x000000070c027c12 */ /* 0x002fc8000f8e3cff */
[----:B------:R-:W-:-:S04]  /*2fb0*/  SHF.L.U32 R0, R2, 0x1f, RZ ;  /* 0x0000001f02007819 */ /* 0x000fc800000006ff */
[----:B------:R-:W1:Y:S02]  /*2fc0*/  SYNCS.PHASECHK.TRANS64 P0, [UR4+0xe0], R0 ;  /* 0x0000e000ff0075a7 */ /* 0x000e640008001004 */
[----:B-1----:R-:W-:Y:S05]  /*2fd0*/  @P0 EXIT ;  /* 0x000000000000094d */ /* 0x002fea0003800000 */
[----:B------:R-:W-:Y:S02]  /*2fe0*/  SHF.L.U32 R2, R2, 0x1f, RZ ;  /* 0x0000001f02027819 */ /* 0x000fe400000006ff */
[----:B------:R-:W-:-:S07]  /*2ff0*/  MOV R0, UR4 ;  /* 0x0000000400007c02 */ /* 0x000fce0008000f00 */
.L_x_58:
[----:B-1----:R1:W2:Y:S02]  /*3000*/  SYNCS.PHASECHK.TRANS64.TRYWAIT P0, [R0+URZ+0xe0], R2 ;  /* 0x0000e002000075a7 */ /* 0x0022a400080011ff */
[----:B--2---:R-:W-:Y:S05]  /*3010*/  @!P0 NANOSLEEP.SYNCS 0x989680 ;  /* 0x009896800000895d */ /* 0x004fea0003900000 */
[----:B------:R-:W2:Y:S02]  /*3020*/  @!P0 SYNCS.PHASECHK.TRANS64 P0, [R0+URZ+0xe0], R2 ;  /* 0x0000e002000085a7 */ /* 0x000ea400080010ff */
[----:B--2---:R-:W-:Y:S05]  /*3030*/  @P0 EXIT ;  /* 0x000000000000094d */ /* 0x004fea0003800000 */
[----:B------:R-:W-:Y:S05]  /*3040*/  BRA `(.L_x_58) ;  /* 0xfffffffc00ec7947 */ /* 0x000fea000383ffff */
.L_x_51:
[----:B------:R-:W-:Y:S05]  /*3050*/  BRA.U UP4, `(.L_x_59) ;  /* 0x0000001104d87547 */ /* 0x000fea000b800000 */
[----:B------:R-:W-:Y:S01]  /*3060*/  UMOV UR6, 0x40 ;  /* 0x0000004000067882 */ /* 0x000fe20000000000 */
[----:B------:R-:W-:Y:S01]  /*3070*/  NOP ;  /* 0x0000000000007918 */ /* 0x000fe20000000000 */
[----:B------:R-:W-:Y:S01]  /*3080*/  ULEA UR6, UR45, UR6, 0x18 ;  /* 0x000000062d067291 */ /* 0x000fe2000f8ec0ff */
[----:B------:R-:W-:Y:S02]  /*3090*/  UMOV UR7, 0x400 ;  /* 0x0000040000077882 */ /* 0x000fe40000000000 */
[----:B------:R-:W-:-:S06]  /*30a0*/  ULEA UR45, UR45, UR7, 0x18 ;  /* 0x000000072d2d7291 */ /* 0x000fcc000f8ec0ff */
[----:B------:R-:W1:Y:S02]  /*30b0*/  LDS.U8 R2, [UR6+0x1c] ;  /* 0x00001c06ff027984 */ /* 0x000e640008000000 */
[----:B-1----:R-:W-:-:S13]  /*30c0*/  ISETP.NE.AND P0, PT, R2, RZ, PT ;  /* 0x000000ff0200720c */ /* 0x002fda0003f05270 */
[----:B------:R-:W-:Y:S05]  /*30d0*/  @P0 BRA `(.L_x_60) ;  /* 0x0000000400080947 */ /* 0x000fea0003800000 */
[----:B------:R-:W-:Y:S02]  /*30e0*/  UISETP.NE.U32.AND UP0, UPT, UR5, 0x1, UPT ;  /* 0x000000010500788c */ /* 0x000fe4000bf05070 */
[----:B------:R-:W-:-:S07]  /*30f0*/  UIADD3 UR8, UPT, UPT, UR6, 0x8, URZ ;  /* 0x0000000806087890 */ /* 0x000fce000fffe0ff */
[----:B------:R-:W-:Y:S05]  /*3100*/  BRA.U !UP0, `(.L_x_61) ;  /* 0x00000001089c7547 */ /* 0x000fea000b800000 */
[----:B------:R-:W-:Y:S01]  /*3110*/  ELECT P0, URZ, PT ;  /* 0x0000000000ff782f */ /* 0x000fe20003800000 */
[----:B------:R-:W-:-:S12]  /*3120*/  BSSY B0, `(.L_x_61) ;  /* 0x0000025000007945 */ /* 0x000fd80003800000 */
[----:B------:R-:W-:Y:S05]  /*3130*/  @!P0 BRA `(.L_x_62) ;  /* 0x00000000008c8947 */ /* 0x000fea0003800000 */
[----:B------:R-:W-:-:S05]  /*3140*/  UMOV UR7, 0x10 ;  /* 0x0000001000077882 */ /* 0x000fca0000000000 */
[----:B------:R-:W-:Y:S04]  /*3150*/  DEPBAR.LE SB1, 0x36 ;  /* 0x00009d800000791a */ /* 0x000fe80000000000 */
[----:B------:R-:W1:Y:S02]  /*3160*/  UTCATOMSWS.2CTA.FIND_AND_SET.ALIGN UP1, UR7, UR7 ;  /* 0x00000007000775e3 */ /* 0x000e640008220800 */
[----:B-1----:R-:W-:Y:S01]  /*3170*/  MOV R9, UR7 ;  /* 0x0000000700097c02 */ /* 0x002fe20008000f00 */
[----:B------:R-:W-:Y:S06]  /*3180*/  BRA.U UP1, `(.L_x_63) ;  /* 0x0000000101187547 */ /* 0x000fec000b800000 */
.L_x_64:
[----:B------:R-:W-:Y:S05]  /*3190*/  NANOSLEEP 0x64 ;  /* 0x000000640000795d */ /* 0x000fea0003800000 */
[----:B------:R-:W-:-:S05]  /*31a0*/  UMOV UR7, 0x10 ;  /* 0x0000001000077882 */ /* 0x000fca0000000000 */
[----:B------:R-:W-:Y:S04]  /*31b0*/  DEPBAR.LE SB1, 0x36 ;  /* 0x00009d800000791a */ /* 0x000fe80000000000 */
[----:B------:R-:W1:Y:S02]  /*31c0*/  UTCATOMSWS.2CTA.FIND_AND_SET.ALIGN UP1, UR7, UR7 ;  /* 0x00000007000775e3 */ /* 0x000e640008220800 */
[----:B-1----:R-:W-:Y:S01]  /*31d0*/  MOV R9, UR7 ;  /* 0x0000000700097c02 */ /* 0x002fe20008000f00 */
[----:B------:R-:W-:Y:S05]  /*31e0*/  BRA.U !UP1, `(.L_x_64) ;  /* 0xfffffffd09e87547 */ /* 0x000fea000b83ffff */
.L_x_63:
[----:B------:R-:W1:Y:S01]  /*31f0*/  LDS R5, [UR6+0x10] ;  /* 0x00001006ff057984 */ /* 0x000e620008000800 */
[----:B------:R-:W-:Y:S01]  /*3200*/  IMAD.U32 R3, RZ, RZ, UR45 ;  /* 0x0000002dff037e24 */ /* 0x000fe2000f8e00ff */
[----:B------:R-:W-:-:S03]  /*3210*/  MOV R2, UR4 ;  /* 0x0000000400027c02 */ /* 0x000fc60008000f00 */
[----:B------:R-:W-:Y:S01]  /*3220*/  VIADD R3, R3, 0x180 ;  /* 0x0000018003037836 */ /* 0x000fe20000000000 */
[----:B-1----:R-:W-:-:S04]  /*3230*/  SHF.L.U32 R5, R5, 0x1f, RZ ;  /* 0x0000001f05057819 */ /* 0x002fc800000006ff */
[----:B------:R-:W1:Y:S02]  /*3240*/  SYNCS.PHASECHK.TRANS64.TRYWAIT P0, [UR6+0x8], R5 ;  /* 0x00000805ff0075a7 */ /* 0x000e640008001106 */
[----:B-1----:R-:W-:Y:S05]  /*3250*/  @P0 BRA `(.L_x_65) ;  /* 0x0000000000080947 */ /* 0x002fea0003800000 */
[----:B------:R-:W1:Y:S02]  /*3260*/  SYNCS.PHASECHK.TRANS64.TRYWAIT P0, [UR6+0x8], R5 ;  /* 0x00000805ff0075a7 */ /* 0x000e640008001106 */
[----:B-1----:R-:W-:Y:S05]  /*3270*/  @!P0 BRA `(.L_x_66) ;  /* 0x0000006800e08947 */ /* 0x002fea0003800000 */
.L_x_65:
[----:B-1----:R-:W-:Y:S01]  /*3280*/  HFMA2 R4, -RZ, RZ, 0, 5.9604644775390625e-08 ;  /* 0x00000001ff047431 */ /* 0x002fe200000001ff */
[----:B------:R-:W-:Y:S01]  /*3290*/  UPRMT UR7, UR4, 0x654, UR8 ;  /* 0x0000065404077896 */ /* 0x000fe20008000008 */
[----:B------:R-:W-:Y:S01]  /*32a0*/  IMAD.MOV.U32 R7, RZ, RZ, 0xffff ;  /* 0x0000ffffff077424 */ /* 0x000fe200078e00ff */
[----:B------:R-:W-:Y:S01]  /*32b0*/  PRMT R2, R2, 0x654, R3 ;  /* 0x0000065402027816 */ /* 0x000fe20000000003 */
[----:B------:R-:W-:Y:S02]  /*32c0*/  IMAD.MOV.U32 R5, RZ, RZ, 0x4 ;  /* 0x00000004ff057424 */ /* 0x000fe400078e00ff */
[----:B------:R-:W-:Y:S01]  /*32d0*/  IMAD.SHL.U32 R8, R9, 0x20, RZ ;  /* 0x0000002009087824 */ /* 0x000fe200078e00ff */
[----:B------:R-:W-:Y:S02]  /*32e0*/  MOV R3, UR7 ;  /* 0x0000000700037c02 */ /* 0x000fe40008000f00 */
[-C--:B------:R-:W-:Y:S01]  /*32f0*/  SHF.L.U32 R7, R7, R9.reuse, RZ ;  /* 0x0000000907077219 */ /* 0x080fe200000006ff */
[----:B------:R1:W-:Y:S01]  /*3300*/  SYNCS.ARRIVE.TRANS64.RED RZ, [UR7], R5 ;  /* 0x00000005ffff79a7 */ /* 0x0003e20008000407 */
[----:B------:R-:W-:Y:S01]  /*3310*/  SHF.L.U32 R6, R4, R9, RZ ;  /* 0x0000000904067219 */ /* 0x000fe200000006ff */
[----:B------:R1:W-:Y:S04]  /*3320*/  STS [UR45+0x180], R8 ;  /* 0x00018008ff007988 */ /* 0x0003e8000800082d */
[----:B------:R1:W-:Y:S04]  /*3330*/  STAS [R2.64], R9 ;  /* 0x0000000902007dbd */ /* 0x0003e8000c0008ff */
[----:B------:R1:W-:Y:S04]  /*3340*/  ATOMS.OR RZ, [UR6+0x14], R7 ;  /* 0x00001407ffff798c */ /* 0x0003e8000b000006 */
[----:B------:R1:W-:Y:S04]  /*3350*/  ATOMS.OR RZ, [UR6+0x18], R6 ;  /* 0x00001806ffff798c */ /* 0x0003e8000b000006 */
[----:B------:R1:W-:Y:S02]  /*3360*/  ATOMS.XOR RZ, [UR6+0x10], R4 ;  /* 0x00001004ffff798c */ /* 0x0003e4000b800006 */
.L_x_62:
[----:B------:R-:W-:Y:S05]  /*3370*/  BSYNC B0 ;  /* 0x0000000000007941 */ /* 0x000fea0003800000 */
.L_x_61:
[----:B------:R-:W-:Y:S05]  /*3380*/  BRA.U UP0, `(.L_x_67) ;  /* 0x00000001006c7547 */ /* 0x000fea000b800000 */
[----:B------:R-:W-:-:S03]  /*3390*/  UMOV UR7, 0xffffffff ;  /* 0xffffffff00077882 */ /* 0x000fc60000000000 */
[----:B------:R-:W-:Y:S05]  /*33a0*/  BRA.DIV UR7, `(.L_x_68) ;  /* 0x0000006a07ac7947 */ /* 0x000fea000b800000 */
[----:B------:R-:W-:-:S13]  /*33b0*/  ELECT P6, URZ, PT ;  /* 0x0000000000ff782f */ /* 0x000fda00038c0000 */
.L_x_179:
[----:B------:R-:W-:Y:S05]  /*33c0*/  @!P6 BRA `(.L_x_67) ;  /* 0x00000000005ce947 */ /* 0x000fea0003800000 */
[----:B-1----:R-:W1:Y:S02]  /*33d0*/  LDS R3, [UR6+0x10] ;  /* 0x00001006ff037984 */ /* 0x002e640008000800 */
[----:B-1----:R-:W-:-:S04]  /*33e0*/  SHF.L.U32 R3, R3, 0x1f, RZ ;  /* 0x0000001f03037819 */ /* 0x002fc800000006ff */
[----:B------:R-:W1:Y:S02]  /*33f0*/  SYNCS.PHASECHK.TRANS64.TRYWAIT P0, [UR6+0x8], R3 ;  /* 0x00000803ff0075a7 */ /* 0x000e640008001106 */
[----:B-1----:R-:W-:Y:S05]  /*3400*/  @P0 BRA `(.L_x_69) ;  /* 0x0000000000080947 */ /* 0x002fea0003800000 */
[----:B------:R-:W1:Y:S02]  /*3410*/  SYNCS.PHASECHK.TRANS64.TRYWAIT P0, [UR6+0x8], R3 ;  /* 0x00000803ff0075a7 */ /* 0x000e640008001106 */
[----:B-1----:R-:W-:Y:S05]  /*3420*/  @!P0 BRA `(.L_x_70) ;  /* 0x0000006800ac8947 */ /* 0x002fea0003800000 */
.L_x_69:
[----:B------:R-:W2:Y:S01]  /*3430*/  LDS R5, [UR45+0x180] ;  /* 0x0001802dff057984 */ /* 0x000ea20008000800 */
[----:B-1----:R-:W-:Y:S02]  /*3440*/  HFMA2 R2, -RZ, RZ, 0, 5.9604644775390625e-08 ;  /* 0x00000001ff027431 */ /* 0x002fe400000001ff */
[----:B------:R-:W-:Y:S01]  /*3450*/  IMAD.MOV.U32 R3, RZ, RZ, 0xffff ;  /* 0x0000ffffff037424 */ /* 0x000fe200078e00ff */
[----:B------:R-:W-:Y:S01]  /*3460*/  UPRMT UR7, UR4, 0x654, UR8 ;  /* 0x0000065404077896 */ /* 0x000fe20008000008 */
[----:B--2---:R-:W-:-:S03]  /*3470*/  IMAD.SHL.U32 R4, R5, 0x20, RZ ;  /* 0x0000002005047824 */ /* 0x004fc600078e00ff */
[-C--:B------:R-:W-:Y:S02]  /*3480*/  SHF.L.U32 R3, R3, R5.reuse, RZ ;  /* 0x0000000503037219 */ /* 0x080fe400000006ff */
[----:B------:R-:W-:Y:S01]  /*3490*/  SHF.L.U32 R5, R2, R5, RZ ;  /* 0x0000000502057219 */ /* 0x000fe200000006ff */
[----:B------:R2:W-:Y:S04]  /*34a0*/  STS [UR45+0x180], R4 ;  /* 0x00018004ff007988 */ /* 0x0005e8000800082d */
[----:B------:R2:W-:Y:S04]  /*34b0*/  ATOMS.OR RZ, [UR6+0x14], R3 ;  /* 0x00001403ffff798c */ /* 0x0005e8000b000006 */
[----:B------:R2:W-:Y:S01]  /*34c0*/  ATOMS.OR RZ, [UR6+0x18], R5 ;  /* 0x00001805ffff798c */ /* 0x0005e2000b000006 */
[----:B------:R-:W-:Y:S03]  /*34d0*/  SYNCS.ARRIVE.TRANS64.RED.A1T0 RZ, [UR7], RZ ;  /* 0x000000ffffff79a7 */ /* 0x000fe60008100407 */
[----:B------:R2:W-:Y:S01]  /*34e0*/  ATOMS.XOR RZ, [UR6+0x10], R2 ;  /* 0x00001002ffff798c */ /* 0x0005e2000b800006 */
[----:B------:R-:W-:Y:S05]  /*34f0*/  BRA `(.L_x_67) ;  /* 0x0000000000107947 */ /* 0x000fea0003800000 */
.L_x_60:
[----:B------:R-:W-:-:S05]  /*3500*/  MOV R2, 0xffffffff ;  /* 0xffffffff00027802 */ /* 0x000fca0000000f00 */
[----:B------:R1:W-:Y:S02]  /*3510*/  STS [UR45+0x180], R2 ;  /* 0x00018002ff007988 */ /* 0x0003e4000800082d */
[----:B-1----:R-:W-:Y:S02]  /*3520*/  MOV R2, 0x3540 ;  /* 0x0000354000027802 */ /* 0x002fe40000000f00 */
[----:B-----5:R-:W-:Y:S05]  /*3530*/  CALL.REL.NOINC `($__internal_1_$__cuda_sm10x_tcgen05_guardrail_trap_phase_invalid_during_alloc) ;  /* 0x0000007000807944 */ /* 0x020fea0003c00000 */
.L_x_67:
[----:B------:R-:W-:Y:S05]  /*3540*/  WARPSYNC.ALL ;  /* 0x0000000000007948 */ /* 0x000fea0003800000 */
[----:B------:R-:W3:Y:S01]  /*3550*/  S2UR UR7, SR_CgaCtaId ;  /* 0x00000000000779c3 */ /* 0x000ee20000008800 */
[----:B------:R-:W-:Y:S01]  /*3560*/  UMOV UR6, 0x400 ;  /* 0x0000040000067882 */ /* 0x000fe20000000000 */
[----:B------:R-:W-:-:S06]  /*3570*/  NOP ;  /* 0x0000000000007918 */ /* 0x000fcc0000000000 */
[----:B------:R-:W-:Y:S06]  /*3580*/  BAR.ARV 0x6, 0xa0 ;  /* 0x0182800000007b1d */ /* 0x000fec0000002000 */
[----:B------:R-:W4:Y:S01]  /*3590*/  LDCU UR8, c[0x0][0x38c] ;  /* 0x00007180ff0877ac */ /* 0x000f220008000800 */
[----:B------:R-:W-:Y:S01]  /*35a0*/  LOP3.LUT R10, R10, 0xffff, RZ, 0xc0, !PT ;  /* 0x0000ffff0a0a7812 */ /* 0x000fe200078ec0ff */
[----:B-1----:R-:W-:Y:S01]  /*35b0*/  IMAD.MOV.U32 R9, RZ, RZ, 0x1 ;  /* 0x00000001ff097424 */ /* 0x002fe200078e00ff */
[----:B------:R-:W-:Y:S01]  /*35c0*/  LOP3.LUT R0, R0, 0xffff, RZ, 0xc0, !PT ;  /* 0x0000ffff00007812 */ /* 0x000fe200078ec0ff */
[----:B------:R-:W-:Y:S01]  /*35d0*/  IMAD.MOV.U32 R8, RZ, RZ, RZ ;  /* 0x000000ffff087224 */ /* 0x000fe200078e00ff */
[----:B------:R-:W-:Y:S01]  /*35e0*/  R2UR UR12, R10 ;  /* 0x000000000a0c72ca */ /* 0x000fe200000e0000 */
[----:B------:R-:W-:Y:S01]  /*35f0*/  UMOV UR19, URZ ;  /* 0x000000ff00137c82 */ /* 0x000fe20008000000 */
[----:B------:R-:W-:Y:S01]  /*3600*/  R2UR UR11, R0 ;  /* 0x00000000000b72ca */ /* 0x000fe200000e0000 */
[----:B------:R-:W-:Y:S01]  /*3610*/  UMOV UR18, URZ ;  /* 0x000000ff00127c82 */ /* 0x000fe20008000000 */
[----:B------:R-:W-:Y:S01]  /*3620*/  UMOV UR17, URZ ;  /* 0x000000ff00117c82 */ /* 0x000fe20008000000 */
[----:B---3--:R-:W-:-:S02]  /*3630*/  ULEA UR7, UR7, UR6, 0x18 ;  /* 0x0000000607077291 */ /* 0x008fc4000f8ec0ff */
[----:B------:R-:W-:Y:S02]  /*3640*/  UISETP.NE.AND UP2, UPT, UR5, URZ, UPT ;  /* 0x000000ff0500728c */ /* 0x000fe4000bf45270 */
[----:B------:R-:W-:Y:S02]  /*3650*/  UIADD3 UR13, UPT, UPT, UR7, 0x8400, URZ ;  /* 0x00008400070d7890 */ /* 0x000fe4000fffe0ff */
[----:B------:R-:W-:Y:S02]  /*3660*/  UIADD3 UR14, UPT, UPT, UR7, 0x28400, URZ ;  /* 0x00028400070e7890 */ /* 0x000fe4000fffe0ff */
[----:B----4-:R-:W-:Y:S01]  /*3670*/  UIADD3 UR8, UPT, UPT, UR8, 0x3f, URZ ;  /* 0x0000003f08087890 */ /* 0x010fe2000fffe0ff */
[----:B--2---:R-:W1:Y:S01]  /*3680*/  LDS R2, [UR7+0x180] ;  /* 0x00018007ff027984 */ /* 0x004e620008000800 */
[----:B------:R-:W-:Y:S02]  /*3690*/  USHF.R.U32.HI UR13, URZ, 0x4, UR13 ;  /* 0x00000004ff0d7899 */ /* 0x000fe4000801160d */
[----:B------:R-:W-:-:S02]  /*36a0*/  USHF.R.S32.HI UR6, URZ, 0x1f, UR8 ;  /* 0x0000001fff067899 */ /* 0x000fc40008011408 */
[----:B------:R-:W-:Y:S02]  /*36b0*/  USHF.R.U32.HI UR14, URZ, 0x4, UR14 ;  /* 0x00000004ff0e7899 */ /* 0x000fe4000801160e */
[----:B------:R-:W-:Y:S02]  /*36c0*/  ULEA.HI UR6, UR6, UR8, URZ, 0x6 ;  /* 0x0000000806067291 */ /* 0x000fe4000f8f30ff */
[----:B------:R-:W-:Y:S02]  /*36d0*/  ULOP3.LUT UR13, UR13, 0x3fff, URZ, 0xc0, !UPT ;  /* 0x00003fff0d0d7892 */ /* 0x000fe4000f8ec0ff */
[----:B------:R-:W-:Y:S02]  /*36e0*/  USHF.R.S32.HI UR6, URZ, 0x6, UR6 ;  /* 0x00000006ff067899 */ /* 0x000fe40008011406 */
[----:B------:R-:W-:Y:S02]  /*36f0*/  ULOP3.LUT UR14, UR14, 0x3fff, URZ, 0xc0, !UPT ;  /* 0x00003fff0e0e7892 */ /* 0x000fe4000f8ec0ff */
[----:B------:R-:W-:Y:S01]  /*3700*/  UISETP.LT.AND UP0, UPT, UR6, 0x1, UPT ;  /* 0x000000010600788c */ /* 0x000fe2000bf01270 */
[----:B------:R-:W-:Y:S01]  /*3710*/  UMOV UR28, 0x0 ;  /* 0x00000000001c7882 */ /* 0x000fe20000000000 */
[----:B------:R-:W-:Y:S01]  /*3720*/  UMOV UR29, 0x10200010 ;  /* 0x10200010001d7882 */ /* 0x000fe20000000000 */
[----:B------:R-:W-:-:S02]  /*3730*/  ULOP3.LUT UR13, UR13, 0x10000, URZ, 0xfc, !UPT ;  /* 0x000100000d0d7892 */ /* 0x000fc4000f8efcff */
[----:B------:R-:W-:Y:S02]  /*3740*/  ULOP3.LUT UR14, UR14, 0x10000, URZ, 0xfc, !UPT ;  /* 0x000100000e0e7892 */ /* 0x000fe4000f8efcff */
[----:B------:R-:W-:Y:S01]  /*3750*/  USEL UR20, UR6, 0x1, !UP0 ;  /* 0x0000000106147887 */ /* 0x000fe2000c000000 */
[----:B------:R-:W-:Y:S01]  /*3760*/  UMOV UR26, 0x0 ;  /* 0x00000000001a7882 */ /* 0x000fe20000000000 */
[----:B------:R-:W-:Y:S01]  /*3770*/  UMOV UR27, 0x10200010 ;  /* 0x10200010001b7882 */ /* 0x000fe20000000000 */
[----:B------:R-:W-:Y:S01]  /*3780*/  UMOV UR24, 0x0 ;  /* 0x0000000000187882 */ /* 0x000fe20000000000 */
[----:B------:R-:W-:Y:S01]  /*3790*/  UMOV UR25, 0x10200010 ;  /* 0x1020001000197882 */ /* 0x000fe20000000000 */
[----:B------:R-:W-:Y:S01]  /*37a0*/  UMOV UR22, 0x0 ;  /* 0x0000000000167882 */ /* 0x000fe20000000000 */
[----:B------:R-:W-:Y:S01]  /*37b0*/  UMOV UR23, 0x10200010 ;  /* 0x1020001000177882 */ /* 0x000fe20000000000 */
[----:B-1----:R-:W-:Y:S02]  /*37c0*/  R2UR UR21, R2 ;  /* 0x00000000021572ca */ /* 0x002fe400000e0000 */
[----:B------:R-:W-:-:S13]  /*37d0*/  CS2R R2, SRZ ;  /* 0x0000000000027805 */ /* 0x000fda000001ff00 */
.L_x_78:
[C---:B------:R-:W-:Y:S02]  /*37e0*/  LEA R0, R8.reuse, UR7, 0x3 ;  /* 0x0000000708007c11 */ /* 0x040fe4000f8e18ff */
[----:B------:R-:W-:Y:S02]  /*37f0*/  SHF.L.U32 R4, R3, 0x1f, RZ ;  /* 0x0000001f03047819 */ /* 0x000fe400000006ff */
[----:B------:R-:W-:Y:S02]  /*3800*/  LEA R5, R8, UR7, 0x4 ;  /* 0x0000000708057c11 */ /* 0x000fe4000f8e20ff */
[----:B------:R-:W1:Y:S02]  /*3810*/  SYNCS.PHASECHK.TRANS64.TRYWAIT P0, [R0+URZ+0xd0], R4 ;  /* 0x0000d004000075a7 */ /* 0x000e6400080011ff */
[----:B-1-34-:R-:W-:Y:S05]  /*3820*/  @!P0 BRA `(.L_x_71) ;  /* 0x0000006400c48947 */ /* 0x01afea0003800000 */
.L_x_180:
[----:B-1----:R-:W1:Y:S01]  /*3830*/  LDS.128 R4, [R5+0x160] ;  /* 0x0001600005047984 */ /* 0x002e620000000c00 */
[----:B------:R-:W-:Y:S02]  /*3840*/  VIADD R0, R0, 0xe0 ;  /* 0x000000e000007836 */ /* 0x000fe40000000000 */
[----:B------:R-:W-:Y:S01]  /*3850*/  VIADD R8, R8, 0x1 ;  /* 0x0000000108087836 */ /* 0x000fe20000000000 */
[----:B------:R-:W-:Y:S01]  /*3860*/  @!PT LDS RZ, [RZ] ;  /* 0x00000000fffff984 */ /* 0x000fe20000000800 */
[----:B------:R-:W-:Y:S01]  /*3870*/  @!PT LDS RZ, [RZ] ;  /* 0x00000000fffff984 */ /* 0x000fe20000000800 */
[----:B------:R-:W-:Y:S01]  /*3880*/  @!PT LDS RZ, [RZ] ;  /* 0x00000000fffff984 */ /* 0x000fe20000000800 */
[----:B------:R-:W-:Y:S01]  /*3890*/  @!PT LDS RZ, [RZ] ;  /* 0x00000000fffff984 */ /* 0x000fe20000000800 */
[----:B------:R2:W-:Y:S06]  /*38a0*/  MEMBAR.ALL.CTA ;  /* 0x0000000000007992 */ /* 0x0005ec0000008000 */
[----:B--2---:R-:W2:Y:S01]  /*38b0*/  FENCE.VIEW.ASYNC.S ;  /* 0x00000000000073c6 */ /* 0x004ea20000000000 */
[----:B------:R-:W-:-:S04]  /*38c0*/  PRMT R0, RZ, 0x654, R0 ;  /* 0x00000654ff007816 */ /* 0x000fc80000000000 */
[----:B--2---:R2:W-:Y:S01]  /*38d0*/  SYNCS.ARRIVE.TRANS64.RED.A1T0 RZ, [R0+URZ], RZ ;  /* 0x000000ff00ff79a7 */ /* 0x0045e200081004ff */
[----:B-1----:R-:W-:Y:S01]  /*38e0*/  LOP3.LUT P1, RZ, R6, 0x1, RZ, 0xc0, !PT ;  /* 0x0000000106ff7812 */ /* 0x002fe2000782c0ff */
[----:B--2---:R-:W-:-:S12]  /*38f0*/  BRA.U UP2, `(.L_x_72) ;  /* 0x0000000502087547 */ /* 0x004fd8000b800000 */
[----:B------:R-:W1:Y:S01]  /*3900*/  LDCU UR8, c[0x0][0x38c] ;  /* 0x00007180ff0877ac */ /* 0x000e620008000800 */
[----:B------:R-:W-:Y:S02]  /*3910*/  PLOP3.LUT P2, PT, PT, PT, PT, 0x80, 0x8 ;  /* 0x000000000008781c */ /* 0x000fe40003f4f070 */
[----:B------:R-:W-:Y:S01]  /*3920*/  SHF.L.U32 R4, R9, 0x1f, RZ ;  /* 0x0000001f09047819 */ /* 0x000fe200000006ff */
[----:B------:R-:W-:Y:S02]  /*3930*/  ULEA UR9, UR19, UR7, 0x3 ;  /* 0x0000000713097291 */ /* 0x000fe4000f8e18ff */
[----:B------:R-:W-:Y:S02]  /*3940*/  ULEA UR10, UR19, UR21, 0x7 ;  /* 0x00000015130a7291 */ /* 0x000fe4000f8e38ff */
[----:B-1----:R-:W-:-:S06]  /*3950*/  UISETP.GE.AND UP0, UPT, UR8, 0x1, UPT ;  /* 0x000000010800788c */ /* 0x002fcc000bf06270 */
[----:B------:R-:W-:-:S05]  /*3960*/  PLOP3.LUT P0, PT, PT, PT, UP0, 0x80, 0x8 ;  /* 0x000000000008781c */ /* 0x000fca0003f0f008 */
[----:B------:R-:W-:-:S08]  /*3970*/  @UP0 ULEA UR8, UR18, UR7, 0x3 ;  /* 0x0000000712080291 */ /* 0x000fd0000f8e18ff */
[----:B------:R-:W-:-:S04]  /*3980*/  @P0 SHF.L.U32 R0, R2, 0x1f, RZ ;  /* 0x0000001f02000819 */ /* 0x000fc800000006ff */
[----:B------:R1:W2:Y:S01]  /*3990*/  @P0 SYNCS.PHASECHK.TRANS64.TRYWAIT P2, [UR8], R0 ;  /* 0x00000000ff0005a7 */ /* 0x0002a20008041108 */
[----:B------:R-:W3:Y:S02]  /*39a0*/  SYNCS.PHASECHK.TRANS64.TRYWAIT P0, [UR9+0x110], R4 ;  /* 0x00011004ff0075a7 */ /* 0x000ee40008001109 */
[----:B-123--:R-:W-:Y:S05]  /*39b0*/  @!P0 BRA `(.L_x_73) ;  /* 0x0000006400748947 */ /* 0x00efea0003800000 */
.L_x_182:
[----:B------:R-:W-:Y:S01]  /*39c0*/  UMOV UR16, UR17 ;  /* 0x0000001100107c82 */ /* 0x000fe20008000000 */
[----:B------:R-:W-:Y:S05]  /*39d0*/  BRA.U !UP0, `(.L_x_74) ;  /* 0x0000000108c07547 */ /* 0x000fea000b800000 */
[----:B------:R-:W-:Y:S02]  /*39e0*/  UIADD3 UR16, UPT, UPT, UR20, UR17, URZ ;  /* 0x0000001114107290 */ /* 0x000fe4000fffe0ff */
[----:B------:R-:W-:Y:S01]  /*39f0*/  UPLOP3.LUT UP3, UPT, UPT, UPT, UPT, 0x40, 0x4 ;  /* 0x000000000004789c */ /* 0x000fe20003f6e870 */
[----:B------:R-:W-:Y:S01]  /*3a00*/  UMOV UR15, UR6 ;  /* 0x00000006000f7c82 */ /* 0x000fe20008000000 */
[----:B------:R-:W-:-:S09]  /*3a10*/  UMOV UR46, UR18 ;  /* 0x00000012002e7c82 */ /* 0x000fd20008000000 */
.L_x_77:
[----:B--2---:R-:W-:Y:S01]  /*3a20*/  ULEA UR8, UR46, UR7, 0x3 ;  /* 0x000000072e087291 */ /* 0x004fe2000f8e18ff */
[----:B---3--:R-:W-:Y:S11]  /*3a30*/  @P2 BRA `(.L_x_75) ;  /* 0x00000000000c2947 */ /* 0x008ff60003800000 */
[----:B-1----:R-:W-:Y:S04]  /*3a40*/  SHF.L.U32 R4, R2, 0x1f, RZ ;  /* 0x0000001f02047819 */ /* 0x002fe800000006ff */
[----:B------:R-:W1:Y:S02]  /*3a50*/  SYNCS.PHASECHK.TRANS64.TRYWAIT P0, [UR8], R4 ;  /* 0x00000004ff0075a7 */ /* 0x000e640008001108 */
[----:B-1----:R-:W-:Y:S05]  /*3a60*/  @!P0 BRA `(.L_x_76) ;  /* 0x0000006400608947 */ /* 0x002fea0003800000 */
.L_x_75:
[----:B------:R-:W-:Y:S01]  /*3a70*/  UISETP.NE.AND UP0, UPT, UR15, 0x1, UPT ;  /* 0x000000010f00788c */ /* 0x000fe2000bf05270 */
[----:B------:R-:W-:Y:S01]  /*3a80*/  PLOP3.LUT P2, PT, PT, PT, PT, 0x80, 0x8 ;  /* 0x000000000008781c */ /* 0x000fe20003f4f070 */
[----:B------:R-:W-:Y:S02]  /*3a90*/  UIADD3 UR18, UPT, UPT, UR46, 0x1, URZ ;  /* 0x000000012e127890 */ /* 0x000fe4000fffe0ff */
[----:B------:R-:W-:Y:S02]  /*3aa0*/  ULEA UR32, UR46, UR14, 0x9 ;  /* 0x0000000e2e207291 */ /* 0x000fe4000f8e48ff */
[----:B------:R-:W-:Y:S01]  /*3ab0*/  UISETP.NE.AND UP1, UPT, UR18, 0x8, UPT ;  /* 0x000000081200788c */ /* 0x000fe2000bf25270 */
[----:B------:R-:W-:Y:S01]  /*3ac0*/  PLOP3.LUT P0, PT, PT, PT, UP0, 0x80, 0x8 ;  /* 0x000000000008781c */ /* 0x000fe20003f0f008 */
[----:B------:R-:W-:Y:S02]  /*3ad0*/  UIADD3 UR44, UPT, UPT, UR32, 0x2, URZ ;  /* 0x00000002202c7890 */ /* 0x000fe4000fffe0ff */
[----:B------:R-:W-:Y:S02]  /*3ae0*/  USEL UR31, URZ, 0x1, UP1 ;  /* 0x00000001ff1f7887 */ /* 0x000fe40008800000 */
[----:B------:R-:W-:Y:S02]  /*3af0*/  USEL UR18, UR18, URZ, UP1 ;  /* 0x000000ff12127287 */ /* 0x000fe40008800000 */
[----:B------:R-:W-:Y:S02]  /*3b00*/  UIADD3 UR40, UPT, UPT, UR32, 0x4, URZ ;  /* 0x0000000420287890 */ /* 0x000fe4000fffe0ff */
[----:B------:R-:W-:Y:S01]  /*3b10*/  @UP0 ULEA UR30, UR18, UR7, 0x3 ;  /* 0x00000007121e0291 */ /* 0x000fe2000f8e18ff */
[----:B------:R-:W-:Y:S01]  /*3b20*/  LOP3.LUT R2, R2, UR31, RZ, 0x3c, !PT ;  /* 0x0000001f02027c12 */ /* 0x000fe2000f8e3cff */
[----:B------:R-:W-:Y:S02]  /*3b30*/  UIADD3 UR36, UPT, UPT, UR32, 0x6, URZ ;  /* 0x0000000620247890 */ /* 0x000fe4000fffe0ff */
[----:B------:R-:W-:Y:S01]  /*3b40*/  UIADD3 UR8, UPT, UPT, UR8, 0x40, URZ ;  /* 0x0000004008087890 */ /* 0x000fe2000fffe0ff */
[----:B-1----:R-:W-:Y:S01]  /*3b50*/  @P0 SHF.L.U32 R0, R2, 0x1f, RZ ;  /* 0x0000001f02000819 */ /* 0x002fe200000006ff */
[----:B------:R-:W-:Y:S02]  /*3b60*/  UIADD3 UR17, UPT, UPT, UR17, 0x1, URZ ;  /* 0x0000000111117890 */ /* 0x000fe4000fffe0ff */
[----:B------:R-:W-:Y:S01]  /*3b70*/  UIADD3 UR15, UPT, UPT, UR15, -0x1, URZ ;  /* 0xffffffff0f0f7890 */ /* 0x000fe2000fffe0ff */
[----:B------:R2:W3:Y:S01]  /*3b80*/  @P0 SYNCS.PHASECHK.TRANS64.TRYWAIT P2, [UR30], R0 ;  /* 0x00000000ff0005a7 */ /* 0x0004e2000804111e */
[----:B------:R-:W-:Y:S02]  /*3b90*/  ULEA UR30, UR46, UR13, 0xa ;  /* 0x0000000d2e1e7291 */ /* 0x000fe4000f8e50ff */
[----:B------:R-:W-:Y:S02]  /*3ba0*/  UISETP.NE.AND UP0, UPT, UR17, UR16, UPT ;  /* 0x000000101100728c */ /* 0x000fe4000bf05270 */
[----:B------:R-:W-:Y:S02]  /*3bb0*/  UIADD3 UR42, UPT, UPT, UR30, 0x2, URZ ;  /* 0x000000021e2a7890 */ /* 0x000fe4000fffe0ff */
[----:B------:R-:W-:Y:S02]  /*3bc0*/  UIADD3 UR38, UPT, UPT, UR30, 0x4, URZ ;  /* 0x000000041e267890 */ /* 0x000fe4000fffe0ff */
[----:B------:R-:W-:Y:S01]  /*3bd0*/  UIADD3 UR34, UPT, UPT, UR30, 0x6, URZ ;  /* 0x000000061e227890 */ /* 0x000fe2000fffe0ff */
[----:B------:R-:W-:Y:S01]  /*3be0*/  UMOV UR33, 0x40004040 ;  /* 0x4000404000217882 */ /* 0x000fe20000000000 */
[----:B------:R-:W-:Y:S01]  /*3bf0*/  UMOV UR31, 0x40004040 ;  /* 0x40004040001f7882 */ /* 0x000fe20000000000 */
[----:B------:R-:W-:Y:S01]  /*3c00*/  UMOV UR45, 0x40004040 ;  /* 0x40004040002d7882 */ /* 0x000fe20000000000 */
[----:B------:R2:W-:Y:S01]  /*3c10*/  UTCHMMA.2CTA gdesc[UR30], gdesc[UR32], tmem[UR10], tmem[UR28], idesc[UR29], UP3 ;  /* 0x00ff1c201e0075ea */ /* 0x0005e20009a0000a */
[----:B------:R-:W-:Y:S01]  /*3c20*/  UPLOP3.LUT UP3, UPT, UPT, UPT, UPT, 0x80, 0x8 ;  /* 0x000000000008789c */ /* 0x000fe20003f6f070 */
[----:B------:R-:W-:Y:S01]  /*3c30*/  UMOV UR43, 0x40004040 ;  /* 0x40004040002b7882 */ /* 0x000fe20000000000 */
[----:B------:R-:W-:Y:S01]  /*3c40*/  UMOV UR41, 0x40004040 ;  /* 0x4000404000297882 */ /* 0x000fe20000000000 */
[----:B------:R2:W-:Y:S01]  /*3c50*/  UTCHMMA.2CTA gdesc[UR42], gdesc[UR44], tmem[UR10], tmem[UR26], idesc[UR27], UPT ;  /* 0x00ff1a2c2a0075ea */ /* 0x0005e2000ba0000a */
[----:B------:R-:W-:Y:S01]  /*3c60*/  UMOV UR39, 0x40004040 ;  /* 0x4000404000277882 */ /* 0x000fe20000000000 */
[----:B------:R-:W-:Y:S01]  /*3c70*/  UMOV UR37, 0x40004040 ;  /* 0x4000404000257882 */ /* 0x000fe20000000000 */
[----:B------:R-:W-:Y:S01]  /*3c80*/  UMOV UR35, 0x40004040 ;  /* 0x4000404000237882 */ /* 0x000fe20000000000 */
[----:B------:R2:W-:Y:S01]  /*3c90*/  UTCHMMA.2CTA gdesc[UR38], gdesc[UR40], tmem[UR10], tmem[UR24], idesc[UR25], UPT ;  /* 0x00ff1828260075ea */ /* 0x0005e2000ba0000a */
[----:B------:R2:W-:Y:S01]  /*3ca0*/  UTCHMMA.2CTA gdesc[UR34], gdesc[UR36], tmem[UR10], tmem[UR22], idesc[UR23], UPT ;  /* 0x00ff1624220075ea */ /* 0x0005e2000ba0000a */
[----:B------:R2:W-:Y:S01]  /*3cb0*/  UTCBAR.2CTA.MULTICAST [UR8], URZ, UR12 ;  /* 0x000000ff080073e9 */ /* 0x0005e2000820080c */
[----:B------:R-:W-:Y:S01]  /*3cc0*/  UMOV UR46, UR18 ;  /* 0x00000012002e7c82 */ /* 0x000fe20008000000 */
[----:B------:R-:W-:Y:S05]  /*3cd0*/  BRA.U UP0, `(.L_x_77) ;  /* 0xfffffffd00507547 */ /* 0x000fea000b83ffff */
.L_x_74:
[----:B------:R-:W-:Y:S01]  /*3ce0*/  UIADD3 UR9, UPT, UPT, UR9, 0xf0, URZ ;  /* 0x000000f009097890 */ /* 0x000fe2000fffe0ff */
[----:B------:R-:W-:-:S08]  /*3cf0*/  UMOV UR17, UR16 ;  /* 0x0000001000117c82 */ /* 0x000fd00008000000 */
[----:B------:R4:W-:Y:S01]  /*3d00*/  UTCBAR.2CTA.MULTICAST [UR9], URZ, UR11 ;  /* 0x000000ff090073e9 */ /* 0x0009e2000820080b */
[----:B------:R-:W-:Y:S02]  /*3d10*/  NOP ;  /* 0x0000000000007918 */ /* 0x000fe40000000000 */
.L_x_72:
[----:B------:R-:W-:Y:S01]  /*3d20*/  UIADD3 UR19, UPT, UPT, UR19, 0x1, URZ ;  /* 0x0000000113137890 */ /* 0x000fe2000fffe0ff */
[----:B------:R-:W-:-:S03]  /*3d30*/  ISETP.NE.AND P0, PT, R8, 0x2, PT ;  /* 0x000000020800780c */ /* 0x000fc60003f05270 */
[----:B------:R-:W-:Y:S01]  /*3d40*/  UISETP.NE.AND UP0, UPT, UR19, 0x4, UPT ;  /* 0x000000041300788c */ /* 0x000fe2000bf05270 */
[----:B-12---:R-:W-:Y:S02]  /*3d50*/  SEL R0, RZ, 0x1, P0 ;  /* 0x00000001ff007807 */ /* 0x006fe40000000000 */
[----:B------:R-:W-:Y:S01]  /*3d60*/  SEL R8, R8, RZ, P0 ;  /* 0x000000ff08087207 */ /* 0x000fe20000000000 */
[----:B------:R-:W-:Y:S01]  /*3d70*/  USEL UR8, URZ, 0x1, UP0 ;  /* 0x00000001ff087887 */ /* 0x000fe20008000000 */
[----:B------:R-:W-:Y:S01]  /*3d80*/  LOP3.LUT R3, R3, R0, RZ, 0x3c, !PT ;  /* 0x0000000003037212 */ /* 0x000fe200078e3cff */
[----:B------:R-:W-:-:S04]  /*3d90*/  USEL UR19, UR19, URZ, UP0 ;  /* 0x000000ff13137287 */ /* 0x000fc80008000000 */
[----:B------:R-:W-:Y:S01]  /*3da0*/  LOP3.LUT R9, R9, UR8, RZ, 0x3c, !PT ;  /* 0x0000000809097c12 */ /* 0x000fe2000f8e3cff */
[----:B------:R-:W-:Y:S07]  /*3db0*/  @P1 BRA `(.L_x_78) ;  /* 0xfffffff800881947 */ /* 0x000fee000383ffff */
[----:B------:R-:W1:Y:S01]  /*3dc0*/  S2UR UR6, SR_CgaCtaId ;  /* 0x00000000000679c3 */ /* 0x000e620000008800 */
[----:B------:R-:W-:Y:S01]  /*3dd0*/  ELECT P0, URZ, PT ;  /* 0x0000000000ff782f */ /* 0x000fe20003800000 */
[----:B------:R-:W-:Y:S01]  /*3de0*/  HFMA2 R0, -RZ, RZ, 0, 5.9604644775390625e-08 ;  /* 0x00000001ff007431 */ /* 0x000fe200000001ff */
[----:B------:R-:W-:-:S05]  /*3df0*/  UMOV UR8, 0x40 ;  /* 0x0000004000087882 */ /* 0x000fca0000000000 */
[----:B------:R-:W-:Y:S01]  /*3e00*/  UVIRTCOUNT.DEALLOC.SMPOOL 0x80 ;  /* 0x000000800000784c */ /* 0x000fe20000000000 */
[----:B------:R-:W-:Y:S02]  /*3e10*/  UISETP.NE.AND UP0, UPT, UR5, URZ, UPT ;  /* 0x000000ff0500728c */ /* 0x000fe4000bf05270 */
[----:B-1----:R-:W-:-:S09]  /*3e20*/  ULEA UR6, UR6, UR8, 0x18 ;  /* 0x0000000806067291 */ /* 0x002fd2000f8ec0ff */
[----:B------:R1:W-:Y:S01]  /*3e30*/  @P0 STS.U8 [UR6+0x1c], R0 ;  /* 0x00001c00ff000988 */ /* 0x0003e20008000006 */
[----:B------:R-:W-:Y:S05]  /*3e40*/  BRA.U UP0, `(.L_x_79) ;  /* 0x0000000100a07547 */ /* 0x000fea000b800000 */
[----:B------:R-:W-:Y:S01]  /*3e50*/  UIADD3 UR5, UPT, UPT, UR7, 0x110, URZ ;  /* 0x0000011007057890 */ /* 0x000fe2000fffe0ff */
[----:B------:R-:W-:-:S03]  /*3e60*/  SHF.L.U32 R2, R9, 0x1f, RZ ;  /* 0x0000001f09027819 */ /* 0x000fc600000006ff */
[----:B------:R-:W-:-:S09]  /*3e70*/  ULEA UR8, UR19, UR5, 0x3 ;  /* 0x0000000513087291 */ /* 0x000fd2000f8e18ff */
[----:B------:R-:W2:Y:S02]  /*3e80*/  SYNCS.PHASECHK.TRANS64.TRYWAIT P0, [UR8], R2 ;  /* 0x00000002ff0075a7 */ /* 0x000ea40008001108 */
[----:B--2---:R-:W-:Y:S05]  /*3e90*/  @!P0 BRA `(.L_x_80) ;  /* 0x00000060006c8947 */ /* 0x004fea0003800000 */
.L_x_185:
[----:B----4-:R-:W-:-:S04]  /*3ea0*/  UIADD3 UR9, UPT, UPT, UR19, 0x1, URZ ;  /* 0x0000000113097890 */ /* 0x010fc8000fffe0ff */
        /* <DEDUP_REMOVED lines=8> */
.L_x_187:
        /* <DEDUP_REMOVED lines=9> */
.L_x_189:
[----:B------:R-:W-:-:S04]  /*3fc0*/  UIADD3 UR9, UPT, UPT, UR9, 0x1, URZ ;  /* 0x0000000109097890 */ /* 0x000fc8000fffe0ff */
[----:B------:R-:W-:-:S04]  /*3fd0*/  UISETP.NE.AND UP1, UPT, UR9, 0x4, UPT ;  /* 0x000000040900788c */ /* 0x000fc8000bf25270 */
[----:B------:R-:W-:Y:S02]  /*3fe0*/  USEL UR8, URZ, 0x1, UP1 ;  /* 0x00000001ff087887 */ /* 0x000fe40008800000 */
[----:B------:R-:W-:-:S04]  /*3ff0*/  USEL UR9, UR9, URZ, UP1 ;  /* 0x000000ff09097287 */ /* 0x000fc80008800000 */
[----:B------:R-:W-:Y:S01]  /*4000*/  ULEA UR9, UR9, UR5, 0x3 ;  /* 0x0000000509097291 */ /* 0x000fe2000f8e18ff */
[----:B------:R-:W-:-:S04]  /*4010*/  LOP3.LUT R2, R2, UR8, RZ, 0x3c, !PT ;  /* 0x0000000802027c12 */ /* 0x000fc8000f8e3cff */
[----:B------:R-:W-:Y:S01]  /*4020*/  SHF.L.U32 R2, R2, 0x1f, RZ ;  /* 0x0000001f02027819 */ /* 0x000fe200000006ff */
[----:B-1----:R-:W-:-:S04]  /*4030*/  IMAD.U32 R0, RZ, RZ, UR9 ;  /* 0x00000009ff007e24 */ /* 0x002fc8000f8e00ff */
[----:B------:R1:W2:Y:S03]  /*4040*/  SYNCS.PHASECHK.TRANS64.TRYWAIT P0, [R0+URZ], R2 ;  /* 0x00000002000075a7 */ /* 0x0002a600080011ff */
[----:B--2---:R-:W-:Y:S05]  /*4050*/  @!P0 NANOSLEEP.SYNCS 0x989680 ;  /* 0x009896800000895d */ /* 0x004fea0003900000 */
[----:B------:R-:W2:Y:S02]  /*4060*/  @!P0 SYNCS.PHASECHK.TRANS64 P0, [R0+URZ], R2 ;  /* 0x00000002000085a7 */ /* 0x000ea400080010ff */
[----:B--2---:R-:W-:Y:S05]  /*4070*/  @P0 BRA `(.L_x_83) ;  /* 0x0000000000200947 */ /* 0x004fea0003800000 */
.L_x_84:
[----:B--2---:R2:W4:Y:S02]  /*4080*/  SYNCS.PHASECHK.TRANS64.TRYWAIT P0, [R0+URZ], R2 ;  /* 0x00000002000075a7 */ /* 0x00452400080011ff */
[----:B----4-:R-:W-:Y:S05]  /*4090*/  @!P0 NANOSLEEP.SYNCS 0x989680 ;  /* 0x009896800000895d */ /* 0x010fea0003900000 */
[----:B------:R-:W4:Y:S02]  /*40a0*/  @!P0 SYNCS.PHASECHK.TRANS64 P0, [R0+URZ], R2 ;  /* 0x00000002000085a7 */ /* 0x000f2400080010ff */
[----:B----4-:R-:W-:Y:S05]  /*40b0*/  @!P0 BRA `(.L_x_84) ;  /* 0xfffffffc00f08947 */ /* 0x010fea000383ffff */
[----:B------:R-:W-:Y:S05]  /*40c0*/  BRA `(.L_x_83) ;  /* 0x00000000000c7947 */ /* 0x000fea0003800000 */
.L_x_79:
[----:B------:R-:W-:-:S04]  /*40d0*/  UIADD3 UR5, UPT, UPT, UR7, 0x150, URZ ;  /* 0x0000015007057890 */ /* 0x000fc8000fffe0ff */
[----:B------:R-:W-:-:S09]  /*40e0*/  UPRMT UR5, UR4, 0x654, UR5 ;  /* 0x0000065404057896 */ /* 0x000fd20008000005 */
[----:B------:R-:W-:Y:S03]  /*40f0*/  SYNCS.ARRIVE.TRANS64.RED.A1T0 RZ, [UR5], RZ ;  /* 0x000000ffffff79a7 */ /* 0x000fe60008100405 */
.L_x_83:
[----:B-12---:R-:W-:Y:S01]  /*4100*/  SHF.L.U32 R2, RZ, 0x1f, RZ ;  /* 0x0000001fff027819 */ /* 0x006fe200000006ff */
[----:B------:R-:W-:Y:S01]  /*4110*/  UIADD3 UR5, UPT, UPT, UR7, 0x150, URZ ;  /* 0x0000015007057890 */ /* 0x000fe2000fffe0ff */
[----:B------:R-:W-:Y:S02]  /*4120*/  PLOP3.LUT P0, PT, PT, PT, UP0, 0x80, 0x8 ;  /* 0x000000000008781c */ /* 0x000fe40003f0f008 */
[----:B------:R-:W1:Y:S02]  /*4130*/  SYNCS.PHASECHK.TRANS64.TRYWAIT P1, [UR7+0x150], R2 ;  /* 0x00015002ff0075a7 */ /* 0x000e640008021107 */
[----:B-1----:R-:W-:Y:S09]  /*4140*/  @!P1 BRA `(.L_x_85) ;  /* 0x0000006000089947 */ /* 0x002ff20003800000 */
.L_x_191:
[----:B------:R-:W-:Y:S01]  /*4150*/  @!UP0 UPRMT UR5, UR4, 0x654, UR5 ;  /* 0x0000065404058896 */ /* 0x000fe20008000005 */
[----:B------:R-:W-:Y:S02]  /*4160*/  UMOV UR8, 0xffff ;  /* 0x0000ffff00087882 */ /* 0x000fe40000000000 */
[----:B------:R-:W-:-:S06]  /*4170*/  UMOV UR4, 0x1 ;  /* 0x0000000100047882 */ /* 0x000fcc0000000000 */
[----:B------:R-:W-:Y:S01]  /*4180*/  @!P0 SYNCS.ARRIVE.TRANS64.RED.A1T0 RZ, [UR5], RZ ;  /* 0x000000ffffff89a7 */ /* 0x000fe20008100405 */
[----:B------:R-:W-:Y:S01]  /*4190*/  NOP ;  /* 0x0000000000007918 */ /* 0x000fe20000000000 */
[----:B-1----:R-:W1:Y:S01]  /*41a0*/  LDS R0, [UR6+0x14] ;  /* 0x00001406ff007984 */ /* 0x002e620008000800 */
[----:B------:R-:W-:-:S04]  /*41b0*/  ULOP3.LUT UR5, UR21, 0xffff, URZ, 0xc0, !UPT ;  /* 0x0000ffff15057892 */ /* 0x000fc8000f8ec0ff */
[----:B------:R-:W-:-:S04]  /*41c0*/  USHF.R.U32.HI UR5, URZ, 0x5, UR5 ;  /* 0x00000005ff057899 */ /* 0x000fc80008011605 */
[----:B------:R-:W-:Y:S02]  /*41d0*/  USHF.L.U32 UR8, UR8, UR5, URZ ;  /* 0x0000000508087299 */ /* 0x000fe400080006ff */
[----:B------:R-:W-:-:S04]  /*41e0*/  USHF.L.U32 UR4, UR4, UR5, URZ ;  /* 0x0000000504047299 */ /* 0x000fc800080006ff */
[----:B-1----:R-:W-:-:S04]  /*41f0*/  LOP3.LUT R0, R0, UR8, RZ, 0xc0, !PT ;  /* 0x0000000800007c12 */ /* 0x002fc8000f8ec0ff */
[----:B------:R-:W-:-:S13]  /*4200*/  ISETP.NE.AND P0, PT, R0, UR8, PT ;  /* 0x0000000800007c0c */ /* 0x000fda000bf05270 */
[----:B------:R-:W-:Y:S05]  /*4210*/  @P0 BRA `(.L_x_86) ;  /* 0x0000000000580947 */ /* 0x000fea0003800000 */
[----:B------:R-:W1:Y:S02]  /*4220*/  LDS R0, [UR6+0x18] ;  /* 0x00001806ff007984 */ /* 0x000e640008000800 */
[----:B-1----:R-:W-:-:S04]  /*4230*/  LOP3.LUT R0, R0, UR4, RZ, 0xc0, !PT ;  /* 0x0000000400007c12 */ /* 0x002fc8000f8ec0ff */
[----:B------:R-:W-:-:S13]  /*4240*/  ISETP.NE.AND P0, PT, R0, UR4, PT ;  /* 0x0000000400007c0c */ /* 0x000fda000bf05270 */
[----:B------:R-:W-:Y:S05]  /*4250*/  @P0 BRA `(.L_x_87) ;  /* 0x00000000003c0947 */ /* 0x000fea0003800000 */
[----:B------:R-:W1:Y:S01]  /*4260*/  S2R R2, SR_LANEID ;  /* 0x0000000000027919 */ /* 0x000e620000000000 */
[----:B------:R-:W-:Y:S01]  /*4270*/  ULOP3.LUT UR8, URZ, UR8, URZ, 0x33, !UPT ;  /* 0x00000008ff087292 */ /* 0x000fe2000f8e33ff */
[----:B------:R-:W-:Y:S02]  /*4280*/  VOTEU.ANY UR7, UPT, PT ;  /* 0x0000000000077886 */ /* 0x000fe400038e0100 */
[----:B------:R-:W-:-:S03]  /*4290*/  UFLO.U32 UR7, UR7 ;  /* 0x00000007000772bd */ /* 0x000fc600080e0000 */
[----:B------:R-:W-:-:S04]  /*42a0*/  IMAD.U32 R0, RZ, RZ, UR8 ;  /* 0x00000008ff007e24 */ /* 0x000fc8000f8e00ff */
[----:B------:R2:W3:Y:S02]  /*42b0*/  REDUX UR5, R0 ;  /* 0x00000000000573c4 */ /* 0x0004e40000000000 */
[----:B------:R1:W-:Y:S02]  /*42c0*/  UTCATOMSWS.AND URZ, UR8 ;  /* 0x0000000800ff79e3 */ /* 0x0003e40008000000 */
[----:B-1----:R-:W-:Y:S02]  /*42d0*/  ISETP.EQ.U32.AND P0, PT, R2, UR7, PT ;  /* 0x0000000702007c0c */ /* 0x002fe4000bf02070 */
[----:B--2---:R-:W-:Y:S02]  /*42e0*/  LOP3.LUT R0, RZ, UR4, RZ, 0x33, !PT ;  /* 0x00000004ff007c12 */ /* 0x004fe4000f8e33ff */
[----:B---3--:R-:W-:Y:S02]  /*42f0*/  MOV R2, UR5 ;  /* 0x0000000500027c02 */ /* 0x008fe40008000f00 */
[----:B------:R-:W1:Y:S07]  /*4300*/  REDUX UR4, R0 ;  /* 0x00000000000473c4 */ /* 0x000e6e0000000000 */
[----:B------:R2:W-:Y:S01]  /*4310*/  @P0 ATOMS.AND RZ, [UR6+0x14], R2 ;  /* 0x00001402ffff098c */ /* 0x0005e2000a800006 */
[----:B-1----:R-:W-:-:S05]  /*4320*/  IMAD.U32 R0, RZ, RZ, UR4 ;  /* 0x00000004ff007e24 */ /* 0x002fca000f8e00ff */
[----:B------:R2:W-:Y:S01]  /*4330*/  @P0 ATOMS.AND RZ, [UR6+0x18], R0 ;  /* 0x00001800ffff098c */ /* 0x0005e2000a800006 */
[----:B------:R-:W-:Y:S05]  /*4340*/  BRA `(.L_x_88) ;  /* 0x0000000000147947 */ /* 0x000fea0003800000 */
.L_x_87:
[----:B------:R-:W-:Y:S02]  /*4350*/  MOV R2, 0x4370 ;  /* 0x0000437000027802 */ /* 0x000fe40000000f00 */
[----:B---345:R-:W-:Y:S05]  /*4360*/  CALL.REL.NOINC `($__internal_0_$__cuda_sm10x_tcgen05_guardrail_trap_col_being_dealloced_not_returned_by_alloc) ;  /* 0x0000006000e87944 */ /* 0x038fea0003c00000 */
[----:B------:R-:W-:Y:S05]  /*4370*/  BRA `(.L_x_88) ;  /* 0x0000000000087947 */ /* 0x000fea0003800000 */
.L_x_86:
[----:B------:R-:W-:Y:S02]  /*4380*/  MOV R2, 0x43a0 ;  /* 0x000043a000027802 */ /* 0x000fe40000000f00 */
[----:B---345:R-:W-:Y:S05]  /*4390*/  CALL.REL.NOINC `($__internal_2_$__cuda_sm10x_tcgen05_guardrail_trap_unallocated_columns_being_dealloced) ;  /* 0x0000006000f47944 */ /* 0x038fea0003c00000 */
.L_x_88:
[----:B------:R-:W-:Y:S01]  /*43a0*/  NOP ;  /* 0x0000000000007918 */ /* 0x000fe20000000000 */
[----:B----4-:R-:W-:Y:S05]  /*43b0*/  EXIT ;  /* 0x000000000000794d */ /* 0x010fea0003800000 */
.L_x_59:
[----:B------:R-:W-:-:S09]  /*43c0*/  UISETP.NE.OR UP5, UPT, UR10, 0x3, !UP5 ;  /* 0x000000030a00788c */ /* 0x000fd2000efa5670 */
[----:B------:R-:W-:Y:S05]  /*43d0*/  BRA.U UP5, `(.L_x_89) ;  /* 0x00000011050c7547 */ /* 0x000fea000b800000 */
[----:B------:R-:W1:Y:S01]  /*43e0*/  LDC R0, c[0x0][0xb30] ;  /* 0x0002cc00ff007b82 */ /* 0x000e620000000800 */
[----:B------:R-:W2:Y:S01]  /*43f0*/  LDCU.64 UR8, c[0x0][0x888] ;  /* 0x00011100ff0877ac */ /* 0x000ea20008000a00 */
[----:B------:R-:W-:Y:S02]  /*4400*/  HFMA2 R27, -RZ, RZ, 0, 0 ;  /* 0x00000000ff1b7431 */ /* 0x000fe400000001ff */
[----:B------:R-:W-:Y:S01]  /*4410*/  IMAD.MOV.U32 R29, RZ, RZ, 0x1 ;  /* 0x00000001ff1d7424 */ /* 0x000fe200078e00ff */
[----:B------:R-:W-:Y:S01]  /*4420*/  MOV R25, 0x2000 ;  /* 0x0000200000197802 */ /* 0x000fe20000000f00 */
[----:B------:R-:W3:Y:S01]  /*4430*/  LDCU.64 UR4, c[0x0][0x890] ;  /* 0x00011200ff0477ac */ /* 0x000ee20008000a00 */
[----:B------:R-:W-:Y:S01]  /*4440*/  IMAD.MOV.U32 R28, RZ, RZ, RZ ;  /* 0x000000ffff1c7224 */ /* 0x000fe200078e00ff */
[----:B------:R-:W4:Y:S01]  /*4450*/  LDC R24, c[0x0][0x370] ;  /* 0x0000dc00ff187b82 */ /* 0x000f220000000800 */
[----:B------:R-:W-:Y:S01]  /*4460*/  UMOV UR6, 0x400 ;  /* 0x0000040000067882 */ /* 0x000fe20000000000 */
[----:B------:R-:W-:-:S02]  /*4470*/  UPLOP3.LUT UP1, UPT, UPT, UPT, UPT, 0x40, 0x4 ;  /* 0x000000000004789c */ /* 0x000fc40003f2e870 */
[----:B------:R-:W-:-:S04]  /*4480*/  ULEA UR6, UR45, UR6, 0x18 ;  /* 0x000000062d067291 */ /* 0x000fc8000f8ec0ff */
[----:B------:R-:W4:Y:S01]  /*4490*/  LDC R3, c[0x0][0xb0c] ;  /* 0x0002c300ff037b82 */ /* 0x000f220000000800 */
[----:B------:R-:W-:Y:S02]  /*44a0*/  UIADD3 UR13, UPT, UPT, UR6, 0x98, URZ ;  /* 0x00000098060d7890 */ /* 0x000fe4000fffe0ff */
[----:B--2---:R-:W-:Y:S02]  /*44b0*/  UISETP.NE.U32.AND UP2, UPT, UR8, URZ, UPT ;  /* 0x000000ff0800728c */ /* 0x004fe4000bf45070 */
[----:B------:R-:W-:Y:S02]  /*44c0*/  UIADD3 UR33, UPT, UPT, UR6, 0x80, URZ ;  /* 0x0000008006217890 */ /* 0x000fe4000fffe0ff */
[----:B---3--:R-:W-:Y:S01]  /*44d0*/  UISETP.NE.U32.AND UP3, UPT, UR4, URZ, UPT ;  /* 0x000000ff0400728c */ /* 0x008fe2000bf65070 */
[----:B------:R-:W2:Y:S01]  /*44e0*/  LDC R18, c[0x0][0xb20] ;  /* 0x0002c800ff127b82 */ /* 0x000ea20000000800 */
[----:B-1----:R-:W-:Y:S01]  /*44f0*/  ISETP.NE.AND P1, PT, R0, 0x1, PT ;  /* 0x000000010000780c */ /* 0x002fe20003f25270 */
[----:B------:R-:W-:-:S02]  /*4500*/  UISETP.NE.AND.EX UP2, UPT, UR9, URZ, UPT, UP2 ;  /* 0x000000ff0900728c */ /* 0x000fc4000bf45320 */
[----:B------:R-:W-:Y:S02]  /*4510*/  UIADD3 UR25, UPT, UPT, UR6, 0x88, URZ ;  /* 0x0000008806197890 */ /* 0x000fe4000fffe0ff */
[----:B------:R-:W-:Y:S02]  /*4520*/  UIADD3 UR17, UPT, UPT, UR6, 0x90, URZ ;  /* 0x0000009006117890 */ /* 0x000fe4000fffe0ff */
[----:B------:R-:W1:Y:S01]  /*4530*/  LDC.64 R30, c[0x0][0x348] ;  /* 0x0000d200ff1e7b82 */ /* 0x000e620000000a00 */
[----:B------:R-:W-:Y:S02]  /*4540*/  UPRMT UR13, UR45, 0x654, UR13 ;  /* 0x000006542d0d7896 */ /* 0x000fe4000800000d */
[----:B------:R-:W-:-:S05]  /*4550*/  UISETP.NE.AND.EX UP3, UPT, UR5, URZ, UPT, UP3 ;  /* 0x000000ff0500728c */ /* 0x000fca000bf65330 */
[----:B------:R-:W3:Y:S08]  /*4560*/  LDC.64 R16, c[0x0][0xb10] ;  /* 0x0002c400ff107b82 */ /* 0x000ef00000000a00 */
[----:B------:R-:W1:Y:S08]  /*4570*/  LDC.64 R6, c[0x0][0xb18] ;  /* 0x0002c600ff067b82 */ /* 0x000e700000000a00 */
[----:B------:R-:W1:Y:S08]  /*4580*/  LDC.64 R4, c[0x0][0xb28] ;  /* 0x0002ca00ff047b82 */ /* 0x000e700000000a00 */
[----:B--2-4-:R-:W1:Y:S02]  /*4590*/  LDC R19, c[0x0][0x374] ;  /* 0x0000dd00ff137b82 */ /* 0x014e640000000800 */
.L_x_100:
[C---:B------:R-:W-:Y:S02]  /*45a0*/  LEA R0, R28.reuse, UR6, 0x3 ;  /* 0x000000061c007c11 */ /* 0x040fe4000f8e18ff */
[----:B------:R-:W-:Y:S02]  /*45b0*/  SHF.L.U32 R2, R27, 0x1f, RZ ;  /* 0x0000001f1b027819 */ /* 0x000fe400000006ff */
[----:B------:R-:W-:Y:S02]  /*45c0*/  LEA R20, R28, UR6, 0x4 ;  /* 0x000000061c147c11 */ /* 0x000fe4000f8e20ff */
[----:B--2---:R-:W2:Y:S02]  /*45d0*/  SYNCS.PHASECHK.TRANS64.TRYWAIT P0, [R0+URZ+0xd0], R2 ;  /* 0x0000d002000075a7 */ /* 0x004ea400080011ff */
[----:B--2---:R-:W-:Y:S05]  /*45e0*/  @!P0 BRA `(.L_x_90) ;  /* 0x0000005800f88947 */ /* 0x004fea0003800000 */
.L_x_192:
[----:B------:R-:W-:Y:S01]  /*45f0*/  ISETP.GE.AND P0, PT, R42, 0x1, PT ;  /* 0x000000012a00780c */ /* 0x000fe20003f06270 */
[----:B------:R-:W4:Y:S01]  /*4600*/  LDS.128 R20, [R20+0x160] ;  /* 0x0001600014147984 */ /* 0x000f220000000c00 */
[----:B--2---:R-:W-:Y:S01]  /*4610*/  VIADD R0, R0, 0xe0 ;  /* 0x000000e000007836 */ /* 0x004fe20000000000 */
[----:B------:R-:W-:Y:S01]  /*4620*/  @!PT LDS RZ, [RZ] ;  /* 0x00000000fffff984 */ /* 0x000fe20000000800 */
[----:B------:R-:W-:Y:S01]  /*4630*/  @!PT LDS RZ, [RZ] ;  /* 0x00000000fffff984 */ /* 0x000fe20000000800 */
[----:B------:R-:W-:Y:S01]  /*4640*/  @!PT LDS RZ, [RZ] ;  /* 0x00000000fffff984 */ /* 0x000fe20000000800 */
[----:B------:R-:W-:Y:S01]  /*4650*/  @!PT LDS RZ, [RZ] ;  /* 0x00000000fffff984 */ /* 0x000fe20000000800 */
[----:B------:R2:W-:Y:S06]  /*4660*/  MEMBAR.ALL.CTA ;  /* 0x0000000000007992 */ /* 0x0005ec0000008000 */
[----:B--2---:R-:W2:Y:S01]  /*4670*/  FENCE.VIEW.ASYNC.S ;  /* 0x00000000000073c6 */ /* 0x004ea20000000000 */
[----:B------:R-:W-:Y:S04]  /*4680*/  PRMT R0, RZ, 0x654, R0 ;  /* 0x00000654ff007816 */ /* 0x000fe80000000000 */
[----:B--2---:R2:W-:Y:S01]  /*4690*/  SYNCS.ARRIVE.TRANS64.RED.A1T0 RZ, [R0+URZ], RZ ;  /* 0x000000ff00ff79a7 */ /* 0x0045e200081004ff */
[----:B----4-:R-:W-:Y:S11]  /*46a0*/  LOP3.LUT P3, RZ, R22, 0x1, RZ, 0xc0, !PT ;  /* 0x0000000116ff7812 */ /* 0x010ff6000786c0ff */
[----:B------:R-:W-:Y:S02]  /*46b0*/  @!UPT UIADD3 URZ, UPT, UPT, URZ, URZ, URZ ;  /* 0x000000fffffff290 */ /* 0x000fe4000fffe0ff */
[----:B------:R-:W-:Y:S02]  /*46c0*/  @P3 MOV R11, R20 ;  /* 0x00000014000b3202 */ /* 0x000fe40000000f00 */
[----:B------:R-:W-:Y:S01]  /*46d0*/  @P3 LOP3.LUT R10, R21, 0xffff, RZ, 0xc0, !PT ;  /* 0x0000ffff150a3812 */ /* 0x000fe200078ec0ff */
[----:B--2---:R-:W-:Y:S06]  /*46e0*/  @!P0 BRA `(.L_x_91) ;  /* 0x0000000000a48947 */ /* 0x004fec0003800000 */
[-C--:B-1----:R-:W-:Y:S01]  /*46f0*/  IMAD.HI.U32 R0, R19, R7.reuse, RZ ;  /* 0x0000000713007227 */ /* 0x082fe200078e00ff */
[----:B------:R-:W-:Y:S02]  /*4700*/  ISETP.NE.AND P0, PT, R6, 0x1, PT ;  /* 0x000000010600780c */ /* 0x000fe40003f05270 */
[----:B------:R-:W-:Y:S01]  /*4710*/  ISETP.NE.AND P2, PT, R42, 0x1, PT ;  /* 0x000000012a00780c */ /* 0x000fe20003f45270 */
[----:B---3--:R-:W-:Y:S01]  /*4720*/  IMAD.HI.U32 R9, R24, R16, RZ ;  /* 0x0000001018097227 */ /* 0x008fe200078e00ff */
[----:B------:R-:W-:Y:S02]  /*4730*/  SHF.R.U32.HI R0, RZ, R18, R0 ;  /* 0x00000012ff007219 */ /* 0x000fe40000011600 */
[----:B------:R-:W-:Y:S01]  /*4740*/  ISETP.NE.AND P4, PT, R3, 0x1, PT ;  /* 0x000000010300780c */ /* 0x000fe20003f85270 */
[----:B------:R-:W-:Y:S01]  /*4750*/  IMAD.HI.U32 R13, R10, R7, RZ ;  /* 0x000000070a0d7227 */ /* 0x000fe200078e00ff */
[----:B------:R-:W-:Y:S02]  /*4760*/  SHF.R.U32.HI R9, RZ, R17, R9 ;  /* 0x00000011ff097219 */ /* 0x000fe40000011609 */
[----:B------:R-:W-:Y:S01]  /*4770*/  SEL R0, R19, R0, !P0 ;  /* 0x0000000013007207 */ /* 0x000fe20004000000 */
[----:B------:R-:W-:Y:S01]  /*4780*/  IMAD.HI.U32 R12, R11, R16, RZ ;  /* 0x000000100b0c7227 */ /* 0x000fe200078e00ff */
[----:B------:R-:W-:Y:S03]  /*4790*/  SEL R9, R24, R9, !P4 ;  /* 0x0000000918097207 */ /* 0x000fe60006000000 */
[-C--:B------:R-:W-:Y:S01]  /*47a0*/  IMAD.HI.U32 R8, R0, R4.reuse, RZ ;  /* 0x0000000400087227 */ /* 0x080fe200078e00ff */
[----:B------:R-:W-:Y:S03]  /*47b0*/  SHF.R.U32.HI R12, RZ, R17, R12 ;  /* 0x00000011ff0c7219 */ /* 0x000fe6000001160c */
[----:B------:R-:W-:Y:S01]  /*47c0*/  IMAD.HI.U32 R2, R9, R4, RZ ;  /* 0x0000000409027227 */ /* 0x000fe200078e00ff */
[-C--:B------:R-:W-:Y:S02]  /*47d0*/  @P2 SHF.R.U32.HI R0, RZ, R5.reuse, R8 ;  /* 0x00000005ff002219 */ /* 0x080fe40000011608 */
[----:B------:R-:W-:Y:S02]  /*47e0*/  SHF.R.U32.HI R8, RZ, R18, R13 ;  /* 0x00000012ff087219 */ /* 0x000fe4000001160d */
[----:B------:R-:W-:Y:S01]  /*47f0*/  @P2 SHF.R.U32.HI R9, RZ, R5, R2 ;  /* 0x00000005ff092219 */ /* 0x000fe20000011602 */
[----:B------:R-:W-:Y:S01]  /*4800*/  IMAD R0, R42, R0, RZ ;  /* 0x000000002a007224 */ /* 0x000fe200078e02ff */
[----:B------:R-:W-:Y:S02]  /*4810*/  SEL R8, R10, R8, !P0 ;  /* 0x000000080a087207 */ /* 0x000fe40004000000 */
[----:B------:R-:W-:Y:S01]  /*4820*/  SEL R2, R11, R12, !P4 ;  /* 0x0000000c0b027207 */ /* 0x000fe20006000000 */
[----:B------:R-:W-:Y:S01]  /*4830*/  IMAD R12, R42, R9, RZ ;  /* 0x000000092a0c7224 */ /* 0x000fe200078e02ff */
[C---:B------:R-:W-:Y:S01]  /*4840*/  ISETP.GE.AND P0, PT, R8.reuse, R0, PT ;  /* 0x000000000800720c */ /* 0x040fe20003f06270 */
[----:B------:R-:W-:Y:S03]  /*4850*/  IMAD.HI.U32 R0, R8, R4, RZ ;  /* 0x0000000408007227 */ /* 0x000fe600078e00ff */
[----:B------:R-:W-:Y:S02]  /*4860*/  ISETP.GE.OR P0, PT, R2, R12, P0 ;  /* 0x0000000c0200720c */ /* 0x000fe40000706670 */
[-C--:B------:R-:W-:Y:S04]  /*4870*/  SHF.R.U32.HI R0, RZ, R5.reuse, R0 ;  /* 0x00000005ff007219 */ /* 0x080fe80000011600 */
[----:B------:R-:W-:Y:S05]  /*4880*/  SEL R13, R8, R0, !P2 ;  /* 0x00000000080d7207 */ /* 0x000fea0005000000 */
[----:B------:R-:W-:Y:S02]  /*4890*/  IMAD.MOV R12, RZ, RZ, -R13 ;  /* 0x000000ffff0c7224 */ /* 0x000fe400078e0a0d */
[----:B------:R-:W-:Y:S04]  /*48a0*/  @!P0 IMAD.HI.U32 R0, R2, R4, RZ ;  /* 0x0000000402008227 */ /* 0x000fe800078e00ff */
[----:B------:R-:W-:Y:S01]  /*48b0*/  IMAD R12, R42, R12, R8 ;  /* 0x0000000c2a0c7224 */ /* 0x000fe200078e0208 */
[----:B------:R-:W-:Y:S04]  /*48c0*/  @!P0 SHF.R.U32.HI R0, RZ, R5, R0 ;  /* 0x00000005ff008219 */ /* 0x000fe80000011600 */
[----:B------:R-:W-:Y:S04]  /*48d0*/  @!P0 SEL R0, R2, R0, !P2 ;  /* 0x0000000002008207 */ /* 0x000fe80005000000 */
[----:B------:R-:W-:Y:S01]  /*48e0*/  @!P0 IADD3 R13, PT, PT, R13, -R0, RZ ;  /* 0x800000000d0d8210 */ /* 0x000fe20007ffe0ff */
[----:B------:R-:W-:Y:S01]  /*48f0*/  @!P0 IMAD R0, R9, R12, R0 ;  /* 0x0000000c09008224 */ /* 0x000fe200078e0200 */
[----:B------:R-:W-:Y:S01]  /*4900*/  IADD3 R9, PT, PT, -R8, RZ, RZ ;  /* 0x000000ff08097210 */ /* 0x000fe20007ffe1ff */
[--C-:B------:R-:W-:Y:S02]  /*4910*/  IMAD.MOV R12, RZ, RZ, -R2.reuse ;  /* 0x000000ffff0c7224 */ /* 0x100fe400078e0a02 */
[----:B------:R-:W-:Y:S02]  /*4920*/  @!P0 IMAD R8, R13, R42, R2 ;  /* 0x0000002a0d088224 */ /* 0x000fe400078e0202 */
[----:B------:R-:W-:Y:S02]  /*4930*/  @!P0 IMAD.MOV.U32 R2, RZ, RZ, R0 ;  /* 0x000000ffff028224 */ /* 0x000fe400078e0000 */
[----:B------:R-:W-:Y:S02]  /*4940*/  IMAD R11, R3, R12, R11 ;  /* 0x0000000c030b7224 */ /* 0x000fe400078e020b */
[----:B------:R-:W-:Y:S02]  /*4950*/  IMAD R10, R6, R9, R10 ;  /* 0x00000009060a7224 */ /* 0x000fe400078e020a */
[----:B------:R-:W-:Y:S02]  /*4960*/  IMAD R11, R2, R3, R11 ;  /* 0x00000003020b7224 */ /* 0x000fe400078e020b */
[----:B------:R-:W-:Y:S02]  /*4970*/  IMAD R10, R8, R6, R10 ;  /* 0x00000006080a7224 */ /* 0x000fe400078e020a */
.L_x_91:
[----:B------:R-:W-:Y:S05]  /*4980*/  BRA.U UP1, `(.L_x_92) ;  /* 0x0000000101107547 */ /* 0x000fea000b800000 */
[----:B------:R-:W-:Y:S04]  /*4990*/  MOV R2, UR7 ;  /* 0x0000000700027c02 */ /* 0x000fe80008000f00 */
[----:B------:R-:W-:Y:S04]  /*49a0*/  SHF.L.U32 R2, R2, 0x1f, RZ ;  /* 0x0000001f02027819 */ /* 0x000fe800000006ff */
[----:B------:R-:W2:Y:S02]  /*49b0*/  SYNCS.PHASECHK.TRANS64.TRYWAIT P0, [UR6+0xc8], R2 ;  /* 0x0000c802ff0075a7 */ /* 0x000ea40008001106 */
[----:B--2---:R-:W-:Y:S05]  /*49c0*/  @!P0 BRA `(.L_x_93) ;  /* 0x0000005800148947 */ /* 0x004fea0003800000 */
.L_x_92:
[----:B------:R-:W-:Y:S02]  /*49d0*/  R2UR UR35, R14 ;  /* 0x000000000e2372ca */ /* 0x000fe400000e0000 */
[----:B------:R-:W-:Y:S02]  /*49e0*/  R2UR UR34, R15 ;  /* 0x000000000f2272ca */ /* 0x000fe400000e0000 */
[----:B------:R-:W-:Y:S02]  /*49f0*/  ISETP.NE.U32.AND P2, PT, RZ, UR4, PT ;  /* 0x00000004ff007c0c */ /* 0x000fe4000bf45070 */
[----:B------:R-:W-:Y:S02]  /*4a00*/  SHF.L.U32 R14, R29, 0x1f, RZ ;  /* 0x0000001f1d0e7819 */ /* 0x000fe400000006ff */
[----:B------:R-:W-:Y:S05]  /*4a10*/  ISETP.NE.AND.EX P2, PT, RZ, UR5, PT, P2 ;  /* 0x00000005ff007c0c */ /* 0x000fea000bf45320 */
[----:B------:R-:W-:Y:S02]  /*4a20*/  USHF.L.U32 UR35, UR35, 0x7, URZ ;  /* 0x0000000723237899 */ /* 0x000fe400080006ff */
[----:B------:R-:W-:Y:S01]  /*4a30*/  USHF.L.U32 UR34, UR34, 0x7, URZ ;  /* 0x0000000722227899 */ /* 0x000fe200080006ff */
[----:B------:R-:W-:Y:S11]  /*4a40*/  BRA.U !UP3, `(.L_x_94) ;  /* 0x000000010b347547 */ /* 0x000ff6000b800000 */
[----:B------:R-:W-:Y:S01]  /*4a50*/  UPLOP3.LUT UP0, UPT, UPT, UPT, UP2, 0x80, 0x8 ;  /* 0x000000000008789c */ /* 0x000fe20003f0f020 */
[----:B--2---:R-:W-:Y:S02]  /*4a60*/  HFMA2 R0, -RZ, RZ, 0, 5.9604644775390625e-08 ;  /* 0x00000001ff007431 */ /* 0x004fe400000001ff */
[----:B------:R-:W-:Y:S03]  /*4a70*/  IMAD.MOV.U32 R98, RZ, RZ, 0x1 ;  /* 0x00000001ff627424 */ /* 0x000fe600078e00ff */
[----:B------:R-:W-:Y:S05]  /*4a80*/  PLOP3.LUT P0, PT, PT, PT, UP0, 0x80, 0x8 ;  /* 0x000000000008781c */ /* 0x000fea0003f0f008 */
[----:B------:R-:W2:Y:S01]  /*4a90*/  @UP0 LDCU.64 UR10, c[0x0][0x888] ;  /* 0x00011100ff0a07ac */ /* 0x000ea20008000a00 */
[----:B------:R-:W-:Y:S07]  /*4aa0*/  @UP0 UIMAD UR8, UR44, UR4, URZ ;  /* 0x000000042c0802a4 */ /* 0x000fee000f8e02ff */
[----:B------:R-:W-:Y:S01]  /*4ab0*/  @!P0 PRMT R98, R0, 0x7610, R98 ;  /* 0x0000761000628816 */ /* 0x000fe20000000062 */
[----:B--2---:R-:W-:Y:S03]  /*4ac0*/  @UP0 UIMAD.WIDE UR10, UR8, 0x4, UR10 ;  /* 0x00000004080a08a5 */ /* 0x004fe6000f8e020a */
[----:B------:R-:W2:Y:S03]  /*4ad0*/  @!UP0 LDCU UR8, c[0x0][0x880] ;  /* 0x00011000ff0887ac */ /* 0x000ea60008000800 */
[----:B------:R-:W-:Y:S01]  /*4ae0*/  IMAD.U32 R8, RZ, RZ, UR10 ;  /* 0x0000000aff087e24 */ /* 0x000fe2000f8e00ff */
[----:B------:R-:W-:Y:S05]  /*4af0*/  MOV R9, UR11 ;  /* 0x0000000b00097c02 */ /* 0x000fea0008000f00 */
[----:B-----5:R4:W5:Y:S02]  /*4b00*/  @P0 LDG.E R49, desc[UR46][R8.64] ;  /* 0x0000002e08310981 */ /* 0x020964000c1e1900 */
[----:B--2-4-:R-:W-:Y:S07]  /*4b10*/  @!P0 IMAD.U32 R49, RZ, RZ, UR8 ;  /* 0x00000008ff318e24 */ /* 0x014fee000f8e00ff */
.L_x_94:
[----:B-----5:R-:W-:Y:S01]  /*4b20*/  @!P2 FSETP.EQ.AND P0, PT, R49, RZ, PT ;  /* 0x000000ff3100a20b */ /* 0x020fe20003f02000 */
[----:B------:R-:W-:Y:S01]  /*4b30*/  @!UPT UIADD3 URZ, UPT, UPT, URZ, URZ, URZ ;  /* 0x000000fffffff290 */ /* 0x000fe2000fffe0ff */
[----:B------:R-:W-:Y:S11]  /*4b40*/  @!P2 BRA `(.L_x_95) ;  /* 0x000000000014a947 */ /* 0x000ff60003800000 */
[----:B------:R-:W-:Y:S02]  /*4b50*/  LOP3.LUT P2, RZ, R98, 0xff, RZ, 0xc0, !PT ;  /* 0x000000ff62ff7812 */ /* 0x000fe4000784c0ff */
[----:B------:R-:W-:Y:S04]  /*4b60*/  PLOP3.LUT P0, PT, PT, PT, UP0, 0x80, 0x8 ;  /* 0x000000000008781c */ /* 0x000fe80003f0f008 */
[----:B------:R-:W-:Y:S07]  /*4b70*/  PLOP3.LUT P0, PT, P0, PT, PT, 0x8, 0x80 ;  /* 0x000000000080781c */ /* 0x000fee000070e170 */
[----:B------:R-:W-:Y:S11]  /*4b80*/  @P2 FSETP.EQ.AND P0, PT, R49, RZ, PT ;  /* 0x000000ff3100220b */ /* 0x000ff60003f02000 */
[----:B------:R-:W-:Y:S02]  /*4b90*/  @!UPT UIADD3 URZ, UPT, UPT, URZ, URZ, URZ ;  /* 0x000000fffffff290 */ /* 0x000fe4000fffe0ff */
.L_x_95:
[----:B------:R-:W4:Y:S01]  /*4ba0*/  SYNCS.PHASECHK.TRANS64.TRYWAIT P2, [UR6+0xa0], R14 ;  /* 0x0000a00eff0075a7 */ /* 0x000f220008041106 */
[----:B------:R-:W-:Y:S04]  /*4bb0*/  ELECT P4, URZ, PT ;  /* 0x0000000000ff782f */ /* 0x000fe80003880000 */
[----:B------:R-:W-:Y:S11]  /*4bc0*/  PLOP3.LUT P4, PT, P0, P4, PT, 0xf2, 0x2f ;  /* 0x00000000002f781c */ /* 0x000ff60000789e72 */
[----:B------:R-:W-:Y:S02]  /*4bd0*/  @!UPT UIADD3 URZ, UPT, UPT, URZ, URZ, URZ ;  /* 0x000000fffffff290 */ /* 0x000fe4000fffe0ff */
[----:B-1----:R-:W-:Y:S05]  /*4be0*/  @!P4 IADD3 R8, P0, PT, R30, 0x580, RZ ;  /* 0x000005801e08c810 */ /* 0x002fea0007f1e0ff */
[----:B--2---:R-:W-:Y:S01]  /*4bf0*/  @!P4 IMAD.X R2, RZ, RZ, R31, P0 ;  /* 0x000000ffff02c224 */ /* 0x004fe200000e061f */
[----:B----4-:R-:W-:Y:S07]  /*4c00*/  @!P2 BRA `(.L_x_96) ;  /* 0x00000054009ca947 */ /* 0x010fee0003800000 */
.L_x_195:
[----:B------:R-:W-:Y:S01]  /*4c10*/  @!P4 R2UR UR8, R2 ;  /* 0x000000000208c2ca */ /* 0x000fe200000e0000 */
[----:B------:R-:W-:Y:S01]  /*4c20*/  VOTEU.ALL UP1, P4 ;  /* 0x0000000000ff7886 */ /* 0x000fe20002020000 */
[----:B------:R-:W-:Y:S01]  /*4c30*/  @!P4 R2UR UR9, R8 ;  /* 0x000000000809c2ca */ /* 0x000fe200000e0000 */
[----:B-1----:R-:W-:Y:S01]  /*4c40*/  @!P4 IMAD.MOV.U32 R0, RZ, RZ, 0x2000 ;  /* 0x00002000ff00c424 */ /* 0x002fe200078e00ff */
[----:B------:R-:W-:Y:S01]  /*4c50*/  UMOV UR10, 0x0 ;  /* 0x00000000000a7882 */ /* 0x000fe20000000000 */
[----:B------:R-:W-:Y:S01]  /*4c60*/  UMOV UR11, 0x10000000 ;  /* 0x10000000000b7882 */ /* 0x000fe20000000000 */
[----:B------:R-:W-:Y:S01]  /*4c70*/  @!UP1 UIADD3 UR32, UPT, UPT, UR6, 0x200, URZ ;  /* 0x0000020006209890 */ /* 0x000fe2000fffe0ff */
[----:B------:R-:W-:Y:S01]  /*4c80*/  VOTEU.ALL UP1, P4 ;  /* 0x0000000000ff7886 */ /* 0x000fe20002020000 */
[----:B------:R-:W-:Y:S05]  /*4c90*/  UMOV UR36, UR44 ;  /* 0x0000002c00247c82 */ /* 0x000fea0008000000 */
[----:B------:R-:W-:Y:S01]  /*4ca0*/  IMAD.U32 R9, RZ, RZ, UR8 ;  /* 0x00000008ff097e24 */ /* 0x000fe2000f8e00ff */
[----:B------:R-:W-:Y:S01]  /*4cb0*/  UPRMT UR8, UR45, 0x654, UR33 ;  /* 0x000006542d087896 */ /* 0x000fe20008000021 */
[----:B------:R-:W-:Y:S03]  /*4cc0*/  IMAD.U32 R8, RZ, RZ, UR9 ;  /* 0x00000009ff087e24 */ /* 0x000fe6000f8e00ff */
[----:B------:R-:W-:Y:S02]  /*4cd0*/  @!P4 R2UR UR15, R9 ;  /* 0x00000000090fc2ca */ /* 0x000fe400000e0000 */
[----:B------:R-:W-:Y:S02]  /*4ce0*/  @!P4 R2UR UR14, R8 ;  /* 0x00000000080ec2ca */ /* 0x000fe400000e0000 */
[----:B------:R-:W-:Y:S05]  /*4cf0*/  @!P4 IADD3 R8, P0, PT, R30, 0x580, RZ ;  /* 0x000005801e08c810 */ /* 0x000fea0007f1e0ff */
[----:B------:R-:W-:Y:S06]  /*4d00*/  @!P4 IMAD.X R2, RZ, RZ, R31, P0 ;  /* 0x000000ffff02c224 */ /* 0x000fec00000e061f */
[----:B------:R1:W-:Y:S01]  /*4d10*/  @!UP1 UTMALDG.3D [UR32], [UR14], desc[UR10] ;  /* 0x00000a200e0095b4 */ /* 0x0003e20008011000 */
[----:B------:R1:W-:Y:S01]  /*4d20*/  @!P4 SYNCS.ARRIVE.TRANS64.RED.A0TR RZ, [UR6+0x80], R0 ;  /* 0x00008000ffffc9a7 */ /* 0x0003e20008300406 */
[----:B------:R-:W-:Y:S01]  /*4d30*/  SYNCS.ARRIVE.TRANS64.RED.A1T0 RZ, [UR8], RZ ;  /* 0x000000ffffff79a7 */ /* 0x000fe20008100408 */
[----:B------:R-:W2:Y:S02]  /*4d40*/  SYNCS.PHASECHK.TRANS64.TRYWAIT P2, [UR6+0xa8], R14 ;  /* 0x0000a80eff0075a7 */ /* 0x000ea40008041106 */
[----:B-12---:R-:W-:Y:S05]  /*4d50*/  @!P2 BRA `(.L_x_97) ;  /* 0x000000540060a947 */ /* 0x006fea0003800000 */
.L_x_197:
[----:B------:R-:W-:Y:S01]  /*4d60*/  @!P4 R2UR UR8, R2 ;  /* 0x000000000208c2ca */ /* 0x000fe200000e0000 */
[----:B------:R-:W-:Y:S01]  /*4d70*/  VOTEU.ALL UP1, P4 ;  /* 0x0000000000ff7886 */ /* 0x000fe20002020000 */
[----:B------:R-:W-:Y:S01]  /*4d80*/  @!P4 R2UR UR9, R8 ;  /* 0x000000000809c2ca */ /* 0x000fe200000e0000 */
[----:B-1----:R-:W-:Y:S01]  /*4d90*/  @!P4 IMAD.MOV.U32 R0, RZ, RZ, 0x2000 ;  /* 0x00002000ff00c424 */ /* 0x002fe200078e00ff */
[----:B------:R-:W-:Y:S01]  /*4da0*/  UMOV UR10, 0x0 ;  /* 0x00000000000a7882 */ /* 0x000fe20000000000 */
[----:B------:R-:W-:Y:S01]  /*4db0*/  UMOV UR11, 0x10000000 ;  /* 0x10000000000b7882 */ /* 0x000fe20000000000 */
[----:B------:R-:W-:Y:S02]  /*4dc0*/  @!UP1 UIADD3 UR26, UPT, UPT, UR34, 0x20, URZ ;  /* 0x00000020221a9890 */ /* 0x000fe4000fffe0ff */
[----:B------:R-:W-:Y:S01]  /*4dd0*/  @!UP1 UIADD3 UR24, UPT, UPT, UR6, 0x2200, URZ ;  /* 0x0000220006189890 */ /* 0x000fe2000fffe0ff */
[----:B------:R-:W-:Y:S01]  /*4de0*/  VOTEU.ALL UP1, P4 ;  /* 0x0000000000ff7886 */ /* 0x000fe20002020000 */
[----:B------:R-:W-:Y:S01]  /*4df0*/  UMOV UR27, UR35 ;  /* 0x00000023001b7c82 */ /* 0x000fe20008000000 */
[----:B------:R-:W-:Y:S02]  /*4e00*/  UMOV UR28, UR44 ;  /* 0x0000002c001c7c82 */ /* 0x000fe40008000000 */
        /* <DEDUP_REMOVED lines=12> */
.L_x_199:
[----:B------:R-:W2:Y:S01]  /*4ed0*/  LDC.64 R12, c[0x0][0xb18] ;  /* 0x0002c600ff0c7b82 */ /* 0x000ea20000000a00 */
[----:B------:R-:W-:Y:S01]  /*4ee0*/  @!P4 R2UR UR8, R2 ;  /* 0x000000000208c2ca */ /* 0x000fe200000e0000 */
[----:B------:R-:W-:Y:S01]  /*4ef0*/  VOTEU.ALL UP1, P4 ;  /* 0x0000000000ff7886 */ /* 0x000fe20002020000 */
[----:B------:R-:W-:Y:S01]  /*4f00*/  @!P4 R2UR UR9, R8 ;  /* 0x000000000809c2ca */ /* 0x000fe200000e0000 */
[----:B-1----:R-:W-:Y:S01]  /*4f10*/  @!P4 IMAD.MOV.U32 R0, RZ, RZ, 0x2000 ;  /* 0x00002000ff00c424 */ /* 0x002fe200078e00ff */
[----:B------:R-:W-:Y:S03]  /*4f20*/  UMOV UR10, 0x0 ;  /* 0x00000000000a7882 */ /* 0x000fe60000000000 */
[----:B------:R-:W1:Y:S01]  /*4f30*/  @!P1 LDC R2, c[0x0][0xb0c] ;  /* 0x0002c300ff029b82 */ /* 0x000e620000000800 */
[----:B------:R-:W-:Y:S01]  /*4f40*/  @!UP1 UIADD3 UR18, UPT, UPT, UR34, 0x40, URZ ;  /* 0x0000004022129890 */ /* 0x000fe2000fffe0ff */
[----:B------:R-:W-:Y:S01]  /*4f50*/  @P3 SHF.R.U32.HI R26, RZ, 0x10, R21 ;  /* 0x00000010ff1a3819 */ /* 0x000fe20000011615 */
[----:B------:R-:W-:Y:S01]  /*4f60*/  @!UP1 UIADD3 UR16, UPT, UPT, UR6, 0x4200, URZ ;  /* 0x0000420006109890 */ /* 0x000fe2000fffe0ff */
[----:B------:R-:W-:Y:S01]  /*4f70*/  VIADD R28, R28, 0x1 ;  /* 0x000000011c1c7836 */ /* 0x000fe20000000000 */
[----:B------:R-:W-:Y:S01]  /*4f80*/  VOTEU.ALL UP1, P4 ;  /* 0x0000000000ff7886 */ /* 0x000fe20002020000 */
[----:B------:R-:W-:Y:S01]  /*4f90*/  UMOV UR11, 0x10000000 ;  /* 0x10000000000b7882 */ /* 0x000fe20000000000 */
[----:B------:R-:W-:Y:S01]  /*4fa0*/  UMOV UR19, UR35 ;  /* 0x0000002300137c82 */ /* 0x000fe20008000000 */
[----:B------:R-:W-:Y:S01]  /*4fb0*/  IMAD.U32 R9, RZ, RZ, UR8 ;  /* 0x00000008ff097e24 */ /* 0x000fe2000f8e00ff */
[----:B------:R-:W-:Y:S01]  /*4fc0*/  UMOV UR20, UR44 ;  /* 0x0000002c00147c82 */ /* 0x000fe20008000000 */
[----:B------:R-:W-:Y:S01]  /*4fd0*/  IMAD.U32 R8, RZ, RZ, UR9 ;  /* 0x00000009ff087e24 */ /* 0x000fe2000f8e00ff */
[----:B------:R-:W-:Y:S02]  /*4fe0*/  UPRMT UR8, UR45, 0x654, UR17 ;  /* 0x000006542d087896 */ /* 0x000fe40008000011 */
[----:B------:R-:W-:Y:S02]  /*4ff0*/  @!P4 R2UR UR15, R9 ;  /* 0x00000000090fc2ca */ /* 0x000fe400000e0000 */
[----:B------:R-:W-:Y:S02]  /*5000*/  @!P4 R2UR UR14, R8 ;  /* 0x00000000080ec2ca */ /* 0x000fe400000e0000 */
[----:B------:R-:W4:Y:S11]  /*5010*/  LDC.64 R8, c[0x0][0xb10] ;  /* 0x0002c400ff087b82 */ /* 0x000f360000000a00 */
[----:B------:R1:W-:Y:S01]  /*5020*/  @!UP1 UTMALDG.3D [UR16], [UR14], desc[UR10] ;  /* 0x00000a100e0095b4 */ /* 0x0003e20008011000 */
[----:B------:R5:W-:Y:S01]  /*5030*/  @!P4 SYNCS.ARRIVE.TRANS64.RED.A0TR RZ, [UR6+0x90], R0 ;  /* 0x00009000ffffc9a7 */ /* 0x000be20008300406 */
[C---:B----4-:R-:W-:Y:S01]  /*5040*/  @!P1 IMAD.HI.U32 R8, R11.reuse, R8, RZ ;  /* 0x000000080b089227 */ /* 0x050fe200078e00ff */
[----:B--2---:R-:W-:Y:S02]  /*5050*/  @!P1 ISETP.NE.AND P0, PT, R12, 0x1, PT ;  /* 0x000000010c00980c */ /* 0x004fe40003f05270 */
[----:B-1----:R-:W-:Y:S01]  /*5060*/  @!P1 ISETP.NE.AND P2, PT, R2, 0x1, PT ;  /* 0x000000010200980c */ /* 0x002fe20003f45270 */
[----:B------:R-:W-:Y:S01]  /*5070*/  SYNCS.ARRIVE.TRANS64.RED.A1T0 RZ, [UR8], RZ ;  /* 0x000000ffffff79a7 */ /* 0x000fe20008100408 */
[C---:B------:R-:W-:Y:S01]  /*5080*/  @!P1 IMAD.HI.U32 R13, R10.reuse, R13, RZ ;  /* 0x0000000d0a0d9227 */ /* 0x040fe200078e00ff */
[----:B------:R-:W-:Y:S04]  /*5090*/  @!P1 SHF.R.U32.HI R8, RZ, R9, R8 ;  /* 0x00000009ff089219 */ /* 0x000fe80000011608 */
[----:B------:R-:W-:Y:S01]  /*50a0*/  @!P1 SEL R8, R11, R8, !P2 ;  /* 0x000000080b089207 */ /* 0x000fe20005000000 */
[----:B------:R-:W1:Y:S01]  /*50b0*/  SYNCS.PHASECHK.TRANS64.TRYWAIT P5, [UR6+0xb8], R14 ;  /* 0x0000b80eff0075a7 */ /* 0x000e6200080a1106 */
[----:B-----5:R-:W2:Y:S02]  /*50c0*/  @!P1 LDC R0, c[0x0][0xb20] ;  /* 0x0002c800ff009b82 */ /* 0x020ea40000000800 */
[----:B--2---:R-:W-:Y:S04]  /*50d0*/  @!P1 SHF.R.U32.HI R0, RZ, R0, R13 ;  /* 0x00000000ff009219 */ /* 0x004fe8000001160d */
[----:B------:R-:W-:Y:S05]  /*50e0*/  @!P1 SEL R9, R10, R0, !P0 ;  /* 0x000000000a099207 */ /* 0x000fea0004000000 */
[----:B------:R-:W-:Y:S02]  /*50f0*/  @!P1 IMAD.IADD R0, R9, 0x1, -R8 ;  /* 0x0000000109009824 */ /* 0x000fe400078e0a08 */
[----:B------:R-:W-:Y:S02]  /*5100*/  @!P1 IMAD.IADD R8, R8, 0x1, -R9 ;  /* 0x0000000108089824 */ /* 0x000fe400078e0a09 */
[----:B------:R-:W-:Y:S02]  /*5110*/  @!P1 IMAD R11, R0, R2, R11 ;  /* 0x00000002000b9224 */ /* 0x000fe400078e020b */
[----:B------:R-:W-:Y:S01]  /*5120*/  @!P1 IMAD R10, R8, R12, R10 ;  /* 0x0000000c080a9224 */ /* 0x000fe200078e020a */
[----:B-1----:R-:W-:Y:S06]  /*5130*/  @!P5 BRA `(.L_x_99) ;  /* 0x000000500098d947 */ /* 0x002fec0003800000 */
.L_x_201:
[----:B------:R-:W-:Y:S01]  /*5140*/  @!P4 IADD3 R2, P0, PT, R30, 0x580, RZ ;  /* 0x000005801e02c810 */ /* 0x000fe20007f1e0ff */
[----:B------:R-:W-:Y:S01]  /*5150*/  VOTEU.ALL UP1, P4 ;  /* 0x0000000000ff7886 */ /* 0x000fe20002020000 */
[----:B------:R-:W-:Y:S01]  /*5160*/  UMOV UR18, 0x0 ;  /* 0x0000000000127882 */ /* 0x000fe20000000000 */
[----:B------:R-:W-:Y:S01]  /*5170*/  UMOV UR19, 0x10000000 ;  /* 0x1000000000137882 */ /* 0x000fe20000000000 */
[----:B------:R-:W-:Y:S01]  /*5180*/  @!P4 R2UR UR9, R2 ;  /* 0x000000000209c2ca */ /* 0x000fe200000e0000 */
[----:B-1----:R-:W-:Y:S01]  /*5190*/  @!P4 IMAD.X R0, RZ, RZ, R31, P0 ;  /* 0x000000ffff00c224 */ /* 0x002fe200000e061f */
[----:B------:R-:W-:Y:S01]  /*51a0*/  @!UP1 UIADD3 UR10, UPT, UPT, UR34, 0x60, URZ ;  /* 0x00000060220a9890 */ /* 0x000fe2000fffe0ff */
[----:B------:R-:W-:Y:S01]  /*51b0*/  ISETP.NE.AND P0, PT, R28, 0x2, PT ;  /* 0x000000021c00780c */ /* 0x000fe20003f05270 */
[----:B------:R-:W-:Y:S01]  /*51c0*/  UMOV UR11, UR35 ;  /* 0x00000023000b7c82 */ /* 0x000fe20008000000 */
[----:B------:R-:W-:Y:S01]  /*51d0*/  UMOV UR12, UR44 ;  /* 0x0000002c000c7c82 */ /* 0x000fe20008000000 */
[----:B------:R-:W-:Y:S01]  /*51e0*/  @!P4 R2UR UR8, R0 ;  /* 0x000000000008c2ca */ /* 0x000fe200000e0000 */
[----:B------:R-:W-:Y:S01]  /*51f0*/  IMAD.IADD R15, R10, 0x1, R96 ;  /* 0x000000010a0f7824 */ /* 0x000fe200078e0260 */
[----:B------:R-:W-:Y:S01]  /*5200*/  @P3 R2UR UR44, R26 ;  /* 0x000000001a2c32ca */ /* 0x000fe200000e0000 */
[----:B------:R-:W-:Y:S01]  /*5210*/  IMAD.IADD R14, R11, 0x1, R97 ;  /* 0x000000010b0e7824 */ /* 0x000fe200078e0261 */
[----:B------:R-:W-:Y:S02]  /*5220*/  SEL R0, RZ, 0x1, P0 ;  /* 0x00000001ff007807 */ /* 0x000fe40000000000 */
[----:B------:R-:W-:Y:S01]  /*5230*/  LOP3.LUT R29, R29, 0x1, RZ, 0x3c, !PT ;  /* 0x000000011d1d7812 */ /* 0x000fe200078e3cff */
[----:B------:R-:W-:Y:S01]  /*5240*/  IMAD.U32 R8, RZ, RZ, UR9 ;  /* 0x00000009ff087e24 */ /* 0x000fe2000f8e00ff */
[----:B------:R-:W-:Y:S01]  /*5250*/  @!UP1 UIADD3 UR9, UPT, UPT, UR6, 0x98, URZ ;  /* 0x0000009806099890 */ /* 0x000fe2000fffe0ff */
[----:B------:R-:W-:Y:S02]  /*5260*/  LOP3.LUT R27, R27, R0, RZ, 0x3c, !PT ;  /* 0x000000001b1b7212 */ /* 0x000fe400078e3cff */
[----:B------:R-:W-:Y:S02]  /*5270*/  SEL R28, R28, RZ, P0 ;  /* 0x000000ff1c1c7207 */ /* 0x000fe40000000000 */
[----:B------:R-:W-:Y:S01]  /*5280*/  IMAD.U32 R9, RZ, RZ, UR8 ;  /* 0x00000008ff097e24 */ /* 0x000fe2000f8e00ff */
[----:B------:R-:W-:Y:S01]  /*5290*/  @!P4 R2UR UR14, R8 ;  /* 0x00000000080ec2ca */ /* 0x000fe200000e0000 */
[----:B------:R-:W-:Y:S01]  /*52a0*/  @!UP1 UIADD3 UR8, UPT, UPT, UR6, 0x6200, URZ ;  /* 0x0000620006089890 */ /* 0x000fe2000fffe0ff */
[----:B------:R-:W-:Y:S02]  /*52b0*/  VOTEU.ALL UP1, P4 ;  /* 0x0000000000ff7886 */ /* 0x000fe40002020000 */
[----:B------:R-:W-:Y:S11]  /*52c0*/  @!P4 R2UR UR15, R9 ;  /* 0x00000000090fc2ca */ /* 0x000ff600000e0000 */
[----:B------:R-:W-:Y:S02]  /*52d0*/  @!UPT UIADD3 URZ, UPT, UPT, URZ, URZ, URZ ;  /* 0x000000fffffff290 */ /* 0x000fe4000fffe0ff */
[----:B------:R2:W-:Y:S01]  /*52e0*/  @!UP1 UTMALDG.3D [UR8], [UR14], desc[UR18] ;  /* 0x000012080e0095b4 */ /* 0x0005e20008011000 */
[----:B------:R2:W-:Y:S01]  /*52f0*/  @!P4 SYNCS.ARRIVE.TRANS64.RED.A0TR RZ, [UR6+0x98], R25 ;  /* 0x00009819ffffc9a7 */ /* 0x0005e20008300406 */
[----:B------:R-:W-:Y:S01]  /*5300*/  UPLOP3.LUT UP1, UPT, UPT, UPT, UPT, 0x80, 0x8 ;  /* 0x000000000008789c */ /* 0x000fe20003f2f070 */
[----:B------:R-:W-:Y:S01]  /*5310*/  SYNCS.ARRIVE.TRANS64.RED.A1T0 RZ, [UR13], RZ ;  /* 0x000000ffffff79a7 */ /* 0x000fe2000810040d */
[----:B------:R-:W-:Y:S09]  /*5320*/  @P3 BRA `(.L_x_100) ;  /* 0xfffffff0009c3947 */ /* 0x000ff2000383ffff */
[----:B------:R-:W-:-:S04]  /*5330*/  SHF.L.U32 R2, R29, 0x1f, RZ ;  /* 0x0000001f1d027819 */ /* 0x000fc800000006ff */
[----:B------:R-:W1:Y:S02]  /*5340*/  SYNCS.PHASECHK.TRANS64.TRYWAIT P0, [UR6+0xa0], R2 ;  /* 0x0000a002ff0075a7 */ /* 0x000e640008001106 */
[----:B-1----:R-:W-:Y:S05]  /*5350*/  @!P0 BRA `(.L_x_101) ;  /* 0x0000005000288947 */ /* 0x002fea0003800000 */
.L_x_203:
[----:B------:R-:W4:Y:S02]  /*5360*/  SYNCS.PHASECHK.TRANS64.TRYWAIT P0, [UR6+0xa8], R2 ;  /* 0x0000a802ff0075a7 */ /* 0x000f240008001106 */
[----:B----4-:R-:W-:Y:S05]  /*5370*/  @!P0 BRA `(.L_x_102) ;  /* 0x0000005000388947 */ /* 0x010fea0003800000 */
.L_x_205:
[----:B------:R-:W4:Y:S02]  /*5380*/  SYNCS.PHASECHK.TRANS64.TRYWAIT P0, [UR6+0xb0], R2 ;  /* 0x0000b002ff0075a7 */ /* 0x000f240008001106 */
[----:B----4-:R-:W-:Y:S05]  /*5390*/  @!P0 BRA `(.L_x_103) ;  /* 0x0000005000488947 */ /* 0x010fea0003800000 */
.L_x_207:
[----:B-1----:R-:W-:-:S07]  /*53a0*/  MOV R0, UR6 ;  /* 0x0000000600007c02 */ /* 0x002fce0008000f00 */
.L_x_104:
[----:B-1----:R-:W-:-:S04]  /*53b0*/  SHF.L.U32 R2, R29, 0x1f, RZ ;  /* 0x0000001f1d027819 */ /* 0x002fc800000006ff */
[----:B------:R1:W4:Y:S03]  /*53c0*/  SYNCS.PHASECHK.TRANS64.TRYWAIT P0, [R0+URZ+0xb8], R2 ;  /* 0x0000b802000075a7 */ /* 0x00032600080011ff */
[----:B----4-:R-:W-:Y:S05]  /*53d0*/  @!P0 NANOSLEEP.SYNCS 0x989680 ;  /* 0x009896800000895d */ /* 0x010fea0003900000 */
[----:B------:R-:W4:Y:S02]  /*53e0*/  @!P0 SYNCS.PHASECHK.TRANS64 P0, [R0+URZ+0xb8], R2 ;  /* 0x0000b802000085a7 */ /* 0x000f2400080010ff */
[----:B--2-4-:R-:W-:Y:S05]  /*53f0*/  @P0 EXIT ;  /* 0x000000000000094d */ /* 0x014fea0003800000 */
[----:B------:R-:W-:Y:S05]  /*5400*/  BRA `(.L_x_104) ;  /* 0xfffffffc00e87947 */ /* 0x000fea000383ffff */
.L_x_89:
[----:B------:R-:W-:-:S06]  /*5410*/  UISETP.GE.AND UP1, UPT, UR10, 0x4, UPT ;  /* 0x000000040a00788c */ /* 0x000fcc000bf26270 */
[----:B------:R-:W-:-:S13]  /*5420*/  PLOP3.LUT P0, PT, PT, PT, UP1, 0x80, 0x8 ;  /* 0x000000000008781c */ /* 0x000fda0003f0f018 */
[----:B------:R-:W-:Y:S05]  /*5430*/  @!P0 EXIT ;  /* 0x000000000000894d */ /* 0x000fea0003800000 */
[----:B------:R-:W-:Y:S01]  /*5440*/  BAR.SYNC.DEFER_BLOCKING 0x6, 0xa0 ;  /* 0x0182800000007b1d */ /* 0x000fe20000010000 */
[C---:B------:R-:W-:Y:S01]  /*5450*/  IMAD.SHL.U32 R3, R113.reuse, 0x20, RZ ;  /* 0x0000002071037824 */ /* 0x040fe200078e00ff */
[----:B------:R-:W-:Y:S01]  /*5460*/  LOP3.LUT R111, R2, 0x60, R113, 0xf8, !PT ;  /* 0x00000060026f7812 */ /* 0x000fe200078ef871 */
[C---:B------:R-:W-:Y:S01]  /*5470*/  IMAD.SHL.U32 R112, R113.reuse, 0x4, RZ ;  /* 0x0000000471707824 */ /* 0x040fe200078e00ff */
[C---:B------:R-:W-:Y:S01]  /*5480*/  LOP3.LUT R114, R113.reuse, 0x60, RZ, 0xc0, !PT ;  /* 0x0000006071727812 */ /* 0x040fe200078ec0ff */
[----:B------:R-:W-:Y:S01]  /*5490*/  IMAD.U32 R85, R113, 0x10000, RZ ;  /* 0x0001000071557824 */ /* 0x000fe200078e00ff */
[----:B------:R-:W-:Y:S02]  /*54a0*/  UMOV UR48, 0x400 ;  /* 0x0000040000307882 */ /* 0x000fe40000000000 */
[----:B------:R-:W1:Y:S01]  /*54b0*/  LDC R102, c[0x0][0x370] ;  /* 0x0000dc00ff667b82 */ /* 0x000e620000000800 */
[----:B------:R-:W-:Y:S01]  /*54c0*/  ULEA UR48, UR45, UR48, 0x18 ;  /* 0x000000302d307291 */ /* 0x000fe2000f8ec0ff */
[----:B------:R-:W-:Y:S01]  /*54d0*/  LOP3.LUT R4, R3, 0xc0, RZ, 0xc0, !PT ;  /* 0x000000c003047812 */ /* 0x000fe200078ec0ff */
[----:B------:R-:W-:Y:S01]  /*54e0*/  HFMA2 R84, -RZ, RZ, 0, 0 ;  /* 0x00000000ff547431 */ /* 0x000fe200000001ff */
[----:B------:R-:W-:Y:S01]  /*54f0*/  LOP3.LUT R110, R113, 0x2, RZ, 0xc0, !PT ;  /* 0x00000002716e7812 */ /* 0x000fe200078ec0ff */
[----:B------:R-:W-:Y:S01]  /*5500*/  UIADD3 UR4, UPT, UPT, UR48, 0x200, URZ ;  /* 0x0000020030047890 */ /* 0x000fe2000fffe0ff */
[----:B------:R-:W-:Y:S01]  /*5510*/  LOP3.LUT R112, R4, 0x18, R112, 0xf8, !PT ;  /* 0x0000001804707812 */ /* 0x000fe200078ef870 */
[----:B------:R-:W-:Y:S01]  /*5520*/  IMAD.MOV.U32 R108, RZ, RZ, 0x1 ;  /* 0x00000001ff6c7424 */ /* 0x000fe200078e00ff */
[----:B------:R-:W2:Y:S01]  /*5530*/  LDC R44, c[0x0][0xb0c] ;  /* 0x0002c300ff2c7b82 */ /* 0x000ea20000000800 */
[----:B------:R-:W-:-:S02]  /*5540*/  LOP3.LUT R85, R85, 0x600000, RZ, 0xc0, !PT ;  /* 0x0060000055557812 */ /* 0x000fc400078ec0ff */
[----:B------:R-:W-:Y:S02]  /*5550*/  CS2R R106, SRZ ;  /* 0x00000000006a7805 */ /* 0x000fe4000001ff00 */
[----:B------:R-:W-:Y:S01]  /*5560*/  LOP3.LUT R112, R112, 0xf20, R3, 0xf8, !PT ;  /* 0x00000f2070707812 */ /* 0x000fe200078ef803 */
[----:B------:R-:W-:Y:S01]  /*5570*/  IMAD.MOV.U32 R116, RZ, RZ, RZ ;  /* 0x000000ffff747224 */ /* 0x000fe200078e00ff */
[----:B------:R-:W-:Y:S01]  /*5580*/  MOV R104, UR4 ;  /* 0x0000000400687c02 */ /* 0x000fe20008000f00 */
[----:B------:R-:W3:Y:S01]  /*5590*/  LDCU.64 UR52, c[0x0][0x348] ;  /* 0x00006900ff3477ac */ /* 0x000ee20008000a00 */
[----:B------:R-:W-:Y:S01]  /*55a0*/  LOP3.LUT R113, R113, 0x4, RZ, 0xc0, !PT ;  /* 0x0000000471717812 */ /* 0x000fe200078ec0ff */
[----:B------:R-:W4:Y:S01]  /*55b0*/  LDC R99, c[0x0][0xb20] ;  /* 0x0002c800ff637b82 */ /* 0x000f220000000800 */
[----:B------:R-:W3:Y:S01]  /*55c0*/  LDS R0, [UR48+0x180] ;  /* 0x00018030ff007984 */ /* 0x000ee20008000800 */
[----:B------:R-:W-:Y:S01]  /*55d0*/  IMAD R112, R112, 0x2, R104 ;  /* 0x0000000270707824 */ /* 0x000fe200078e0268 */
[----:B------:R-:W1:Y:S03]  /*55e0*/  LDCU UR49, c[0x0][0x384] ;  /* 0x00007080ff3177ac */ /* 0x000e660008000800 */
[--C-:B------:R-:W-:Y:S01]  /*55f0*/  IMAD R110, R110, -0x10, R112.reuse ;  /* 0xfffffff06e6e7824 */ /* 0x100fe200078e0270 */
[----:B------:R-:W1:Y:S01]  /*5600*/  LDCU.64 UR40, c[0x0][0x888] ;  /* 0x00011100ff2877ac */ /* 0x000e620008000a00 */
[----:B------:R-:W1:Y:S01]  /*5610*/  LDC R43, c[0x0][0xb30] ;  /* 0x0002cc00ff2b7b82 */ /* 0x000e620000000800 */
[----:B------:R-:W-:Y:S01]  /*5620*/  IMAD R109, R113, -0x10, R112 ;  /* 0xfffffff0716d7824 */ /* 0x000fe200078e0270 */
[----:B------:R-:W1:Y:S01]  /*5630*/  LDCU.64 UR42, c[0x0][0x8c0] ;  /* 0x00011800ff2a77ac */ /* 0x000e620008000a00 */
[----:B------:R-:W-:-:S05]  /*5640*/  UMOV UR50, URZ ;  /* 0x000000ff00327c82 */ /* 0x000fca0008000000 */
[----:B------:R-:W1:Y:S01]  /*5650*/  LDC R100, c[0x0][0x388] ;  /* 0x0000e200ff647b82 */ /* 0x000e620000000800 */
[----:B------:R-:W-:-:S07]  /*5660*/  UMOV UR51, URZ ;  /* 0x000000ff00337c82 */ /* 0x000fce0008000000 */
[----:B------:R-:W1:Y:S08]  /*5670*/  LDC.64 R94, c[0x0][0xb10] ;  /* 0x0002c400ff5e7b82 */ /* 0x000e700000000a00 */
[----:B------:R-:W1:Y:S08]  /*5680*/  LDC.64 R38, c[0x0][0xb18] ;  /* 0x0002c600ff267b82 */ /* 0x000e700000000a00 */
[----:B------:R-:W1:Y:S01]  /*5690*/  LDC.64 R90, c[0x0][0x888] ;  /* 0x00022200ff5a7b82 */ /* 0x000e620000000a00 */
[----:B---3--:R-:W-:-:S07]  /*56a0*/  IMAD.IADD R85, R0, 0x1, R85 ;  /* 0x0000000100557824 */ /* 0x008fce00078e0255 */
[----:B------:R-:W3:Y:S08]  /*56b0*/  LDC.64 R36, c[0x0][0xb28] ;  /* 0x0002ca00ff247b82 */ /* 0x000ef00000000a00 */
[----:B------:R-:W1:Y:S08]  /*56c0*/  LDC.64 R92, c[0x0][0x890] ;  /* 0x00022400ff5c7b82 */ /* 0x000e700000000a00 */
[----:B------:R-:W1:Y:S08]  /*56d0*/  LDC.64 R88, c[0x0][0x8b0] ;  /* 0x00022c00ff587b82 */ /* 0x000e700000000a00 */
[----:B------:R-:W1:Y:S08]  /*56e0*/  LDC.64 R86, c[0x0][0x8a8] ;  /* 0x00022a00ff567b82 */ /* 0x000e700000000a00 */
[----:B------:R-:W1:Y:S08]  /*56f0*/  LDC.64 R40, c[0x0][0x8d0] ;  /* 0x00023400ff287b82 */ /* 0x000e700000000a00 */
[----:B--2-4-:R-:W1:Y:S02]  /*5700*/  LDC R101, c[0x0][0x374] ;  /* 0x0000dd00ff657b82 */ /* 0x014e640000000800 */
.L_x_149:
[----:B------:R-:W-:Y:S02]  /*5710*/  LEA R0, R116, UR48, 0x3 ;  /* 0x0000003074007c11 */ /* 0x000fe4000f8e18ff */
[----:B------:R-:W-:Y:S02]  /*5720*/  SHF.L.U32 R2, R106, 0x1f, RZ ;  /* 0x0000001f6a027819 */ /* 0x000fe400000006ff */
[----:B-1----:R-:W-:Y:S02]  /*5730*/  LEA R16, R116, UR48, 0x4 ;  /* 0x0000003074107c11 */ /* 0x002fe4000f8e20ff */
[----:B--2---:R-:W2:Y:S02]  /*5740*/  SYNCS.PHASECHK.TRANS64.TRYWAIT P0, [R0+URZ+0xd0], R2 ;  /* 0x0000d002000075a7 */ /* 0x004ea400080011ff */
[----:B--2---:R-:W-:Y:S05]  /*5750*/  @!P0 BRA `(.L_x_105) ;  /* 0x0000004c00708947 */ /* 0x004fea0003800000 */
.L_x_208:
[----:B------:R-:W4:Y:S01]  /*5760*/  LDC.64 R10, c[0x0][0xb10] ;  /* 0x0002c400ff0a7b82 */ /* 0x000f220000000a00 */
[----:B------:R-:W3:Y:S01]  /*5770*/  LDS.128 R16, [R16+0x160] ;  /* 0x0001600010107984 */ /* 0x000ee20000000c00 */
[----:B-1----:R-:W-:Y:S01]  /*5780*/  ISETP.NE.AND P1, PT, R43, 0x1, PT ;  /* 0x000000012b00780c */ /* 0x002fe20003f25270 */
[----:B--2---:R-:W-:Y:S01]  /*5790*/  VIADD R0, R0, 0xe0 ;  /* 0x000000e000007836 */ /* 0x004fe20000000000 */
[----:B------:R-:W-:Y:S04]  /*57a0*/  ISETP.GE.AND P0, PT, R42, 0x1, PT ;  /* 0x000000012a00780c */ /* 0x000fe80003f06270 */
[----:B------:R-:W1:Y:S01]  /*57b0*/  LDC.64 R8, c[0x0][0xb18] ;  /* 0x0002c600ff087b82 */ /* 0x000e620000000a00 */
[----:B------:R-:W-:Y:S01]  /*57c0*/  PRMT R0, RZ, 0x654, R0 ;  /* 0x00000654ff007816 */ /* 0x000fe20000000000 */
[----:B------:R-:W-:Y:S01]  /*57d0*/  @!PT LDS RZ, [RZ] ;  /* 0x00000000fffff984 */ /* 0x000fe20000000800 */
[----:B------:R-:W-:Y:S01]  /*57e0*/  @!PT LDS RZ, [RZ] ;  /* 0x00000000fffff984 */ /* 0x000fe20000000800 */
[----:B------:R-:W-:Y:S01]  /*57f0*/  @!PT LDS RZ, [RZ] ;  /* 0x00000000fffff984 */ /* 0x000fe20000000800 */
[----:B------:R-:W-:Y:S01]  /*5800*/  @!PT LDS RZ, [RZ] ;  /* 0x00000000fffff984 */ /* 0x000fe20000000800 */
[----:B------:R2:W-:Y:S06]  /*5810*/  MEMBAR.ALL.CTA ;  /* 0x0000000000007992 */ /* 0x0005ec0000008000 */
[----:B--2---:R-:W2:Y:S01]  /*5820*/  FENCE.VIEW.ASYNC.S ;  /* 0x00000000000073c6 */ /* 0x004ea20000000000 */
[----:B------:R-:W1:Y:S08]  /*5830*/  @!P1 LDC R12, c[0x0][0xb20] ;  /* 0x0002c800ff0c9b82 */ /* 0x000e700000000800 */
[----:B------:R-:W1:Y:S01]  /*5840*/  @!P1 LDC R7, c[0x0][0xb0c] ;  /* 0x0002c300ff079b82 */ /* 0x000e620000000800 */
[----:B--2---:R2:W-:Y:S01]  /*5850*/  SYNCS.ARRIVE.TRANS64.RED.A1T0 RZ, [R0+URZ], RZ ;  /* 0x000000ff00ff79a7 */ /* 0x0045e200081004ff */
[----:B---3--:R-:W-:Y:S04]  /*5860*/  LOP3.LUT P4, RZ, R18, 0x1, RZ, 0xc0, !PT ;  /* 0x0000000112ff7812 */ /* 0x008fe8000788c0ff */
[----:B------:R-:W-:Y:S09]  /*5870*/  P2R R115, PR, RZ, 0x10 ;  /* 0x00000010ff737803 */ /* 0x000ff20000000000 */
[----:B------:R-:W-:Y:S02]  /*5880*/  @P4 MOV R46, R16 ;  /* 0x00000010002e4202 */ /* 0x000fe40000000f00 */
[----:B------:R-:W-:Y:S01]  /*5890*/  @P4 LOP3.LUT R45, R17, 0xffff, RZ, 0xc0, !PT ;  /* 0x0000ffff112d4812 */ /* 0x000fe200078ec0ff */
[----:B--2-4-:R-:W-:Y:S06]  /*58a0*/  @!P0 BRA `(.L_x_106) ;  /* 0x0000000000a48947 */ /* 0x014fec0003800000 */
[----:B------:R-:W-:Y:S01]  /*58b0*/  IMAD.HI.U32 R0, R101, R39, RZ ;  /* 0x0000002765007227 */ /* 0x000fe200078e00ff */
[----:B------:R-:W-:Y:S02]  /*58c0*/  ISETP.NE.AND P0, PT, R38, 0x1, PT ;  /* 0x000000012600780c */ /* 0x000fe40003f05270 */
[----:B------:R-:W-:Y:S01]  /*58d0*/  ISETP.NE.AND P2, PT, R42, 0x1, PT ;  /* 0x000000012a00780c */ /* 0x000fe20003f45270 */
[----:B------:R-:W-:Y:S01]  /*58e0*/  IMAD.HI.U32 R4, R102, R94, RZ ;  /* 0x0000005e66047227 */ /* 0x000fe200078e00ff */
[----:B------:R-:W-:Y:S02]  /*58f0*/  SHF.R.U32.HI R0, RZ, R99, R0 ;  /* 0x00000063ff007219 */ /* 0x000fe40000011600 */
[----:B------:R-:W-:Y:S01]  /*5900*/  ISETP.NE.AND P3, PT, R44, 0x1, PT ;  /* 0x000000012c00780c */ /* 0x000fe20003f65270 */
[----:B------:R-:W-:Y:S01]  /*5910*/  IMAD.HI.U32 R6, R45, R39, RZ ;  /* 0x000000272d067227 */ /* 0x000fe200078e00ff */
[-C--:B------:R-:W-:Y:S02]  /*5920*/  SHF.R.U32.HI R4, RZ, R95.reuse, R4 ;  /* 0x0000005fff047219 */ /* 0x080fe40000011604 */
[----:B------:R-:W-:Y:S01]  /*5930*/  SEL R0, R101, R0, !P0 ;  /* 0x0000000065007207 */ /* 0x000fe20004000000 */
[----:B------:R-:W-:Y:S01]  /*5940*/  IMAD.HI.U32 R5, R46, R94, RZ ;  /* 0x0000005e2e057227 */ /* 0x000fe200078e00ff */
[----:B------:R-:W-:Y:S03]  /*5950*/  SEL R4, R102, R4, !P3 ;  /* 0x0000000466047207 */ /* 0x000fe60005800000 */
[-C--:B------:R-:W-:Y:S01]  /*5960*/  IMAD.HI.U32 R3, R0, R36.reuse, RZ ;  /* 0x0000002400037227 */ /* 0x080fe200078e00ff */
[----:B------:R-:W-:Y:S03]  /*5970*/  SHF.R.U32.HI R5, RZ, R95, R5 ;  /* 0x0000005fff057219 */ /* 0x000fe60000011605 */
[----:B------:R-:W-:Y:S01]  /*5980*/  IMAD.HI.U32 R2, R4, R36, RZ ;  /* 0x0000002404027227 */ /* 0x000fe200078e00ff */
[----:B------:R-:W-:Y:S02]  /*5990*/  @P2 SHF.R.U32.HI R0, RZ, R37, R3 ;  /* 0x00000025ff002219 */ /* 0x000fe40000011603 */
[----:B------:R-:W-:Y:S02]  /*59a0*/  SHF.R.U32.HI R3, RZ, R99, R6 ;  /* 0x00000063ff037219 */ /* 0x000fe40000011606 */
[----:B------:R-:W-:Y:S01]  /*59b0*/  @P2 SHF.R.U32.HI R4, RZ, R37, R2 ;  /* 0x00000025ff042219 */ /* 0x000fe20000011602 */
[----:B------:R-:W-:Y:S01]  /*59c0*/  IMAD R0, R42, R0, RZ ;  /* 0x000000002a007224 */ /* 0x000fe200078e02ff */
[----:B------:R-:W-:Y:S02]  /*59d0*/  SEL R3, R45, R3, !P0 ;  /* 0x000000032d037207 */ /* 0x000fe40004000000 */
[----:B------:R-:W-:Y:S01]  /*59e0*/  SEL R2, R46, R5, !P3 ;  /* 0x000000052e027207 */ /* 0x000fe20005800000 */
[----:B------:R-:W-:Y:S01]  /*59f0*/  IMAD R5, R42, R4, RZ ;  /* 0x000000042a057224 */ /* 0x000fe200078e02ff */
[C---:B------:R-:W-:Y:S01]  /*5a00*/  ISETP.GE.AND P0, PT, R3.reuse, R0, PT ;  /* 0x000000000300720c */ /* 0x040fe20003f06270 */
[C---:B------:R-:W-:Y:S03]  /*5a10*/  IMAD.HI.U32 R0, R3.reuse, R36, RZ ;  /* 0x0000002403007227 */ /* 0x040fe600078e00ff */
[C---:B------:R-:W-:Y:S02]  /*5a20*/  ISETP.GE.OR P0, PT, R2.reuse, R5, P0 ;  /* 0x000000050200720c */ /* 0x040fe40000706670 */
[----:B------:R-:W-:Y:S04]  /*5a30*/  SHF.R.U32.HI R0, RZ, R37, R0 ;  /* 0x00000025ff007219 */ /* 0x000fe80000011600 */
[C---:B------:R-:W-:Y:S05]  /*5a40*/  SEL R6, R3.reuse, R0, !P2 ;  /* 0x0000000003067207 */ /* 0x040fea0005000000 */
        /* <DEDUP_REMOVED lines=14> */
[----:B------:R-:W-:Y:S07]  /*5b30*/  IMAD R45, R3, R38, R45 ;  /* 0x00000026032d7224 */ /* 0x000fee00078e022d */
.L_x_106:
[----:B-1----:R-:W-:Y:S01]  /*5b40*/  @!P1 ISETP.NE.AND P0, PT, R8, 0x1, PT ;  /* 0x000000010800980c */ /* 0x002fe20003f05270 */
[----:B------:R-:W-:Y:S01]  /*5b50*/  @!P1 IMAD.HI.U32 R2, R45, R9, RZ ;  /* 0x000000092d029227 */ /* 0x000fe200078e00ff */
[----:B------:R-:W-:Y:S01]  /*5b60*/  R2UR UR38, R14 ;  /* 0x000000000e2672ca */ /* 0x000fe200000e0000 */
[----:B------:R-:W-:Y:S01]  /*5b70*/  BSSY.RECONVERGENT B6, `(.L_x_107) ;  /* 0x0000031000067945 */ /* 0x000fe20003800200 */
[----:B------:R-:W-:Y:S01]  /*5b80*/  R2UR UR37, R15 ;  /* 0x000000000f2572ca */ /* 0x000fe200000e0000 */
[----:B------:R-:W-:Y:S01]  /*5b90*/  @!P1 IMAD.HI.U32 R0, R46, R10, RZ ;  /* 0x0000000a2e009227 */ /* 0x000fe200078e00ff */
[----:B------:R-:W-:Y:S02]  /*5ba0*/  @!P1 SHF.R.U32.HI R2, RZ, R12, R2 ;  /* 0x0000000cff029219 */ /* 0x000fe40000011602 */
[----:B------:R-:W-:Y:S01]  /*5bb0*/  @!P1 ISETP.NE.AND P2, PT, R7, 0x1, PT ;  /* 0x000000010700980c */ /* 0x000fe20003f45270 */
[----:B------:R-:W-:Y:S01]  /*5bc0*/  VIADD R116, R116, 0x1 ;  /* 0x0000000174747836 */ /* 0x000fe20000000000 */
[----:B------:R-:W-:Y:S02]  /*5bd0*/  @!P1 SEL R2, R45, R2, !P0 ;  /* 0x000000022d029207 */ /* 0x000fe40004000000 */
[----:B------:R-:W-:Y:S02]  /*5be0*/  @!P1 SHF.R.U32.HI R0, RZ, R11, R0 ;  /* 0x0000000bff009219 */ /* 0x000fe40000011600 */
[----:B------:R-:W-:Y:S01]  /*5bf0*/  LOP3.LUT P0, RZ, R104, 0x1b0, RZ, 0xc0, !PT ;  /* 0x000001b068ff7812 */ /* 0x000fe2000780c0ff */
[----:B------:R-:W-:Y:S01]  /*5c00*/  USHF.L.U32 UR38, UR38, 0x7, URZ ;  /* 0x0000000726267899 */ /* 0x000fe200080006ff */
[----:B------:R-:W-:Y:S01]  /*5c10*/  @!P1 SEL R3, R46, R0, !P2 ;  /* 0x000000002e039207 */ /* 0x000fe20005000000 */
[----:B------:R-:W-:Y:S01]  /*5c20*/  USHF.L.U32 UR37, UR37, 0x7, URZ ;  /* 0x0000000725257899 */ /* 0x000fe200080006ff */
[----:B------:R-:W-:Y:S03]  /*5c30*/  @P4 SHF.R.U32.HI R105, RZ, 0x10, R17 ;  /* 0x00000010ff694819 */ /* 0x000fe60000011611 */
[----:B------:R-:W-:Y:S02]  /*5c40*/  @!P1 IMAD.IADD R0, R2, 0x1, -R3 ;  /* 0x0000000102009824 */ /* 0x000fe400078e0a03 */
[----:B------:R-:W-:Y:S02]  /*5c50*/  @!P1 IMAD.IADD R2, R3, 0x1, -R2 ;  /* 0x0000000103029824 */ /* 0x000fe400078e0a02 */
[----:B------:R-:W-:Y:S02]  /*5c60*/  @!P1 IMAD R46, R0, R7, R46 ;  /* 0x00000007002e9224 */ /* 0x000fe400078e022e */
[----:B------:R-:W-:Y:S01]  /*5c70*/  @!P1 IMAD R45, R2, R8, R45 ;  /* 0x00000008022d9224 */ /* 0x000fe200078e022d */
[----:B------:R-:W-:Y:S06]  /*5c80*/  @!P0 BRA `(.L_x_108) ;  /* 0x00000000007c8947 */ /* 0x000fec0003800000 */
[----:B------:R-:W1:Y:S01]  /*5c90*/  LDCU.64 UR8, c[0x4][0x80] ;  /* 0x01001000ff0877ac */ /* 0x000e620008000a00 */
[----:B------:R-:W-:Y:S01]  /*5ca0*/  MOV R2, 0x0 ;  /* 0x0000000000027802 */ /* 0x000fe20000000f00 */
[----:B------:R-:W-:Y:S02]  /*5cb0*/  HFMA2 R12, -RZ, RZ, 0, 5.9604644775390625e-08 ;  /* 0x00000001ff0c7431 */ /* 0x000fe400000001ff */
[----:B------:R-:W-:Y:S01]  /*5cc0*/  IMAD.MOV.U32 R8, RZ, RZ, 0x70 ;  /* 0x00000070ff087424 */ /* 0x000fe200078e00ff */
[----:B------:R2:W3:Y:S01]  /*5cd0*/  LDC.64 R14, c[0x4][R2] ;  /* 0x01000000020e7b82 */ /* 0x0004e20000000a00 */
[----:B------:R-:W4:Y:S01]  /*5ce0*/  LDCU.64 UR6, c[0x4][0x88] ;  /* 0x01001100ff0677ac */ /* 0x000f220008000a00 */
[----:B------:R-:W-:Y:S01]  /*5cf0*/  IMAD.MOV.U32 R13, RZ, RZ, RZ ;  /* 0x000000ffff0d7224 */ /* 0x000fe200078e00ff */
[----:B------:R-:W2:Y:S01]  /*5d00*/  LDCU.64 UR4, c[0x4][0x8] ;  /* 0x01000100ff0477ac */ /* 0x000ea20008000a00 */
[----:B-1----:R-:W-:Y:S01]  /*5d10*/  MOV R5, UR9 ;  /* 0x0000000900057c02 */ /* 0x002fe20008000f00 */
[----:B------:R-:W-:Y:S01]  /*5d20*/  IMAD.U32 R4, RZ, RZ, UR8 ;  /* 0x00000008ff047e24 */ /* 0x000fe2000f8e00ff */
[----:B----4-:R-:W-:Y:S01]  /*5d30*/  MOV R7, UR7 ;  /* 0x0000000700077c02 */ /* 0x010fe20008000f00 */
[----:B------:R-:W-:Y:S01]  /*5d40*/  IMAD.U32 R6, RZ, RZ, UR6 ;  /* 0x00000006ff067e24 */ /* 0x000fe2000f8e00ff */
[----:B--2---:R-:W-:Y:S01]  /*5d50*/  MOV R11, UR5 ;  /* 0x00000005000b7c02 */ /* 0x004fe20008000f00 */
[----:B------:R-:W-:Y:S02]  /*5d60*/  IMAD.U32 R10, RZ, RZ, UR4 ;  /* 0x00000004ff0a7e24 */ /* 0x000fe4000f8e00ff */
[----:B------:R-:W-:Y:S07]  /*5d70*/  LEPC R20, `(.L_x_109) ;  /* 0x000000001014794e */ /* 0x000fee0000000000 */
[----:B---3-5:R-:W-:Y:S05]  /*5d80*/  CALL.ABS.NOINC R14 ;  /* 0x000000000e007343 */ /* 0x028fea0003c00000 */
.L_x_109:
[----:B------:R-:W1:Y:S01]  /*5d90*/  LDCU.64 UR8, c[0x4][0x80] ;  /* 0x01001000ff0877ac */ /* 0x000e620008000a00 */
[----:B------:R-:W2:Y:S01]  /*5da0*/  LDC.64 R2, c[0x4][R2] ;  /* 0x0100000002027b82 */ /* 0x000ea20000000a00 */
[----:B------:R-:W-:Y:S02]  /*5db0*/  HFMA2 R12, -RZ, RZ, 0, 5.9604644775390625e-08 ;  /* 0x00000001ff0c7431 */ /* 0x000fe400000001ff */
[----:B------:R-:W-:Y:S02]  /*5dc0*/  IMAD.MOV.U32 R8, RZ, RZ, 0x70 ;  /* 0x00000070ff087424 */ /* 0x000fe400078e00ff */
[----:B------:R-:W-:Y:S01]  /*5dd0*/  IMAD.MOV.U32 R13, RZ, RZ, RZ ;  /* 0x000000ffff0d7224 */ /* 0x000fe200078e00ff */
[----:B------:R-:W3:Y:S01]  /*5de0*/  LDCU.64 UR6, c[0x4][0x88] ;  /* 0x01001100ff0677ac */ /* 0x000ee20008000a00 */
[----:B------:R-:W4:Y:S01]  /*5df0*/  LDCU.64 UR4, c[0x4][0x8] ;  /* 0x01000100ff0477ac */ /* 0x000f220008000a00 */
[----:B-1----:R-:W-:Y:S02]  /*5e00*/  MOV R4, UR8 ;  /* 0x0000000800047c02 */ /* 0x002fe40008000f00 */
[----:B------:R-:W-:Y:S02]  /*5e10*/  MOV R5, UR9 ;  /* 0x0000000900057c02 */ /* 0x000fe40008000f00 */
[----:B---3--:R-:W-:Y:S01]  /*5e20*/  MOV R7, UR7 ;  /* 0x0000000700077c02 */ /* 0x008fe20008000f00 */
[----:B------:R-:W-:Y:S01]  /*5e30*/  IMAD.U32 R6, RZ, RZ, UR6 ;  /* 0x00000006ff067e24 */ /* 0x000fe2000f8e00ff */
[----:B----4-:R-:W-:Y:S01]  /*5e40*/  MOV R11, UR5 ;  /* 0x00000005000b7c02 */ /* 0x010fe20008000f00 */
[----:B------:R-:W-:Y:S02]  /*5e50*/  IMAD.U32 R10, RZ, RZ, UR4 ;  /* 0x00000004ff0a7e24 */ /* 0x000fe4000f8e00ff */
[----:B------:R-:W-:Y:S07]  /*5e60*/  LEPC R20, `(.L_x_108) ;  /* 0x000000001014794e */ /* 0x000fee0000000000 */
[----:B--2---:R-:W-:Y:S05]  /*5e70*/  CALL.ABS.NOINC R2 ;  /* 0x0000000002007343 */ /* 0x004fea0003c00000 */
.L_x_108:
[----:B------:R-:W-:Y:S05]  /*5e80*/  BSYNC.RECONVERGENT B6 ;  /* 0x0000000000067941 */ /* 0x000fea0003800200 */
.L_x_107:
[----:B------:R-:W-:Y:S02]  /*5e90*/  ISETP.NE.U32.AND P0, PT, RZ, UR40, PT ;  /* 0x00000028ff007c0c */ /* 0x000fe4000bf05070 */
[C---:B------:R-:W-:Y:S02]  /*5ea0*/  ISETP.NE.U32.AND P1, PT, R92.reuse, RZ, PT ;  /* 0x000000ff5c00720c */ /* 0x040fe40003f25070 */
[----:B------:R-:W-:Y:S02]  /*5eb0*/  ISETP.NE.U32.AND P4, PT, R92, RZ, PT ;  /* 0x000000ff5c00720c */ /* 0x000fe40003f85070 */
[----:B------:R-:W-:Y:S02]  /*5ec0*/  ISETP.NE.AND.EX P0, PT, RZ, UR41, PT, P0 ;  /* 0x00000029ff007c0c */ /* 0x000fe4000bf05300 */
[C---:B------:R-:W-:Y:S02]  /*5ed0*/  ISETP.NE.AND.EX P1, PT, R93.reuse, RZ, PT, P1 ;  /* 0x000000ff5d00720c */ /* 0x040fe40003f25310 */
[----:B------:R-:W-:Y:S02]  /*5ee0*/  ISETP.NE.AND.EX P4, PT, R93, RZ, P0, P4 ;  /* 0x000000ff5d00720c */ /* 0x000fe40000785340 */
[----:B------:R-:W-:Y:S02]  /*5ef0*/  ISETP.NE.U32.AND P5, PT, R88, RZ, PT ;  /* 0x000000ff5800720c */ /* 0x000fe40003fa5070 */
[----:B------:R-:W-:Y:S02]  /*5f00*/  ISETP.NE.U32.AND P3, PT, RZ, UR40, PT ;  /* 0x00000028ff007c0c */ /* 0x000fe4000bf65070 */
[----:B------:R-:W-:Y:S02]  /*5f10*/  PLOP3.LUT P2, PT, PT, PT, PT, 0x8, 0x80 ;  /* 0x000000000080781c */ /* 0x000fe40003f4e170 */
[----:B------:R-:W-:Y:S02]  /*5f20*/  ISETP.NE.AND.EX P5, PT, R89, RZ, PT, P5 ;  /* 0x000000ff5900720c */ /* 0x000fe40003fa5350 */
[----:B------:R-:W-:Y:S03]  /*5f30*/  ISETP.NE.AND.EX P3, PT, RZ, UR41, PT, P3 ;  /* 0x00000029ff007c0c */ /* 0x000fe6000bf65330 */
[----:B------:R-:W-:Y:S01]  /*5f40*/  @!P4 PLOP3.LUT P2, PT, P1, PT, PT, 0x80, 0x8 ;  /* 0x000000000008c81c */ /* 0x000fe20000f4f070 */
[----:B------:R-:W-:Y:S01]  /*5f50*/  @!UPT UIADD3 URZ, UPT, UPT, URZ, URZ, URZ ;  /* 0x000000fffffff290 */ /* 0x000fe2000fffe0ff */
[----:B------:R-:W-:Y:S11]  /*5f60*/  @!P1 BRA `(.L_x_110) ;  /* 0x00000000002c9947 */ /* 0x000ff60003800000 */
[----:B------:R-:W-:Y:S01]  /*5f70*/  ISETP.NE.U32.AND P0, PT, R90, RZ, PT ;  /* 0x000000ff5a00720c */ /* 0x000fe20003f05070 */
[----:B------:R-:W-:Y:S03]  /*5f80*/  IMAD.MOV.U32 R98, RZ, RZ, 0x1 ;  /* 0x00000001ff627424 */ /* 0x000fe600078e00ff */
[----:B------:R-:W-:Y:S11]  /*5f90*/  ISETP.NE.AND.EX P0, PT, R91, RZ, PT, P0 ;  /* 0x000000ff5b00720c */ /* 0x000ff60003f05300 */
[----:B------:R-:W-:Y:S02]  /*5fa0*/  @!UPT UIADD3 URZ, UPT, UPT, URZ, URZ, URZ ;  /* 0x000000fffffff290 */ /* 0x000fe4000fffe0ff */
[----:B------:R-:W1:Y:S01]  /*5fb0*/  @P0 LDC.64 R2, c[0x0][0x888] ;  /* 0x00022200ff020b82 */ /* 0x000e620000000a00 */
[----:B------:R-:W-:Y:S04]  /*5fc0*/  @P0 IMAD R0, R92, UR44, RZ ;  /* 0x0000002c5c000c24 */ /* 0x000fe8000f8e02ff */
[----:B-1----:R-:W-:Y:S04]  /*5fd0*/  @P0 IMAD.WIDE R2, R0, 0x4, R2 ;  /* 0x0000000400020825 */ /* 0x002fe800078e0202 */
[----:B------:R-:W-:Y:S01]  /*5fe0*/  HFMA2 R0, -RZ, RZ, 0, 5.9604644775390625e-08 ;  /* 0x00000001ff007431 */ /* 0x000fe200000001ff */
[----:B-----5:R1:W5:Y:S04]  /*5ff0*/  @P0 LDG.E R49, desc[UR46][R2.64] ;  /* 0x0000002e02310981 */ /* 0x020368000c1e1900 */
[----:B------:R-:W-:Y:S01]  /*6000*/  @!P0 PRMT R98, R0, 0x7610, R98 ;  /* 0x0000761000628816 */ /* 0x000fe20000000062 */
[----:B-1----:R-:W2:Y:S06]  /*6010*/  @!P0 LDC R49, c[0x0][0x880] ;  /* 0x00022000ff318b82 */ /* 0x002eac0000000800 */
.L_x_110:
[----:B------:R-:W-:Y:S05]  /*6020*/  @!P5 BRA `(.L_x_111) ;  /* 0x000000000020d947 */ /* 0x000fea0003800000 */
[----:B------:R-:W-:Y:S04]  /*6030*/  ISETP.NE.U32.AND P0, PT, R86, RZ, PT ;  /* 0x000000ff5600720c */ /* 0x000fe80003f05070 */
[----:B------:R-:W-:Y:S11]  /*6040*/  ISETP.NE.AND.EX P0, PT, R87, RZ, PT, P0 ;  /* 0x000000ff5700720c */ /* 0x000ff60003f05300 */
[----:B------:R-:W-:Y:S02]  /*6050*/  @!UPT UIADD3 URZ, UPT, UPT, URZ, URZ, URZ ;  /* 0x000000fffffff290 */ /* 0x000fe4000fffe0ff */
[----:B------:R-:W1:Y:S01]  /*6060*/  @P0 LDC.64 R2, c[0x0][0x8a8] ;  /* 0x00022a00ff020b82 */ /* 0x000e620000000a00 */
[----:B------:R-:W-:Y:S04]  /*6070*/  @P0 IMAD R0, R88, UR44, RZ ;  /* 0x0000002c58000c24 */ /* 0x000fe8000f8e02ff */
[----:B-1----:R-:W-:Y:S05]  /*6080*/  @P0 IMAD.WIDE R2, R0, 0x4, R2 ;  /* 0x0000000400020825 */ /* 0x002fea00078e0202 */
[----:B-----5:R1:W5:Y:S02]  /*6090*/  @P0 LDG.E R47, desc[UR46][R2.64] ;  /* 0x0000002e022f0981 */ /* 0x020364000c1e1900 */
[----:B-1----:R-:W3:Y:S02]  /*60a0*/  @!P0 LDC R47, c[0x0][0x8a0] ;  /* 0x00022800ff2f8b82 */ /* 0x002ee40000000800 */
.L_x_111:
[----:B--2--5:R-:W-:Y:S01]  /*60b0*/  FSETP.NEU.AND P0, PT, R49, RZ, PT ;  /* 0x000000ff3100720b */ /* 0x024fe20003f0d000 */
[----:B------:R-:W-:Y:S01]  /*60c0*/  USHF.R.S32.HI UR4, URZ, 0x1f, UR44 ;  /* 0x0000001fff047899 */ /* 0x000fe2000801142c */
[----:B------:R-:W-:Y:S01]  /*60d0*/  SEL R3, RZ, 0xffffffff, P3 ;  /* 0xffffffffff037807 */ /* 0x000fe20001800000 */
[----:B------:R-:W-:Y:S01]  /*60e0*/  IMAD.U32 R0, RZ, RZ, UR38 ;  /* 0x00000026ff007e24 */ /* 0x000fe2000f8e00ff */
[----:B------:R-:W-:Y:S01]  /*60f0*/  @!P4 LOP3.LUT P3, RZ, R98, 0xff, RZ, 0xc0, !PT ;  /* 0x000000ff62ffc812 */ /* 0x000fe2000786c0ff */
[----:B------:R-:W1:Y:S01]  /*6100*/  LDCU UR5, c[0x0][0x8c8] ;  /* 0x00011900ff0577ac */ /* 0x000e620008000800 */
[----:B------:R-:W-:Y:S02]  /*6110*/  @!P4 SEL R2, RZ, 0xffffffff, P0 ;  /* 0xffffffffff02c807 */ /* 0x000fe40000000000 */
[----:B------:R-:W-:Y:S01]  /*6120*/  IADD3 R6, P5, PT, R111, UR38, RZ ;  /* 0x000000266f067c10 */ /* 0x000fe2000ffbe0ff */
[----:B------:R-:W-:Y:S01]  /*6130*/  UISETP.NE.U32.AND UP0, UPT, UR42, URZ, UPT ;  /* 0x000000ff2a00728c */ /* 0x000fe2000bf05070 */
[----:B------:R-:W-:Y:S02]  /*6140*/  @P2 SEL R2, R3, R2, !P3 ;  /* 0x0000000203022207 */ /* 0x000fe40005800000 */
[----:B------:R-:W-:Y:S01]  /*6150*/  LEA.HI.X.SX32 R7, R0, RZ, 0x1, P5 ;  /* 0x000000ff00077211 */ /* 0x000fe200028f0eff */
[----:B------:R-:W-:Y:S01]  /*6160*/  IMAD R0, R40, UR4, RZ ;  /* 0x0000000428007c24 */ /* 0x000fe2000f8e02ff */
[----:B------:R-:W-:Y:S01]  /*6170*/  @!P4 LOP3.LUT R2, R2, 0x1, RZ, 0xc0, !PT ;  /* 0x000000010202c812 */ /* 0x000fe200078ec0ff */
[----:B------:R-:W-:Y:S01]  /*6180*/  UISETP.NE.AND.EX UP0, UPT, UR43, URZ, UPT, UP0 ;  /* 0x000000ff2b00728c */ /* 0x000fe2000bf05300 */
[----:B------:R-:W-:Y:S01]  /*6190*/  LOP3.LUT R108, R108, 0x1, RZ, 0x3c, !PT ;  /* 0x000000016c6c7812 */ /* 0x000fe200078e3cff */
[----:B------:R-:W-:Y:S01]  /*61a0*/  IMAD R0, R41, UR44, R0 ;  /* 0x0000002c29007c24 */ /* 0x000fe2000f8e0200 */
[----:B------:R-:W-:Y:S01]  /*61b0*/  ISETP.NE.U32.OR P6, PT, R2, 0x1, P4 ;  /* 0x000000010200780c */ /* 0x000fe200027c5470 */
[----:B------:R-:W-:Y:S03]  /*61c0*/  IMAD.WIDE.U32 R6, R40, UR44, R6 ;  /* 0x0000002c28067c25 */ /* 0x000fe6000f8e0006 */
[----:B------:R-:W-:Y:S01]  /*61d0*/  P2R R117, PR, RZ, 0x40 ;  /* 0x00000040ff757803 */ /* 0x000fe20000000000 */
[----:B------:R-:W-:Y:S01]  /*61e0*/  IMAD.IADD R0, R7, 0x1, R0 ;  /* 0x0000000107007824 */ /* 0x000fe200078e0200 */
[C---:B------:R-:W-:Y:S01]  /*61f0*/  LEA R4, P2, R6.reuse, UR42, 0x1 ;  /* 0x0000002a06047c11 */ /* 0x040fe2000f8408ff */
[----:B-1----:R-:W-:Y:S03]  /*6200*/  IMAD.U32 R2, RZ, RZ, UR5 ;  /* 0x00000005ff027e24 */ /* 0x002fe6000f8e00ff */
[----:B------:R-:W-:Y:S03]  /*6210*/  LEA.HI.X R5, R6, UR43, R0, 0x1, P2 ;  /* 0x0000002b06057c11 */ /* 0x000fe600090f0c00 */
[----:B------:R-:W-:Y:S01]  /*6220*/  @P6 SHF.L.U32 R0, R108, 0x1f, RZ ;  /* 0x0000001f6c006819 */ /* 0x000fe200000006ff */
[----:B------:R-:W-:Y:S06]  /*6230*/  BRA.U !UP0, `(.L_x_112) ;  /* 0x0000000108187547 */ /* 0x000fec000b800000 */
[----:B------:R-:W-:Y:S01]  /*6240*/  ISETP.LE.AND P2, PT, R100, UR37, PT ;  /* 0x0000002564007c0c */ /* 0x000fe2000bf43270 */
[----:B------:R-:W-:Y:S05]  /*6250*/  VIADD R2, R111, UR38 ;  /* 0x000000266f027c36 */ /* 0x000fea0008000000 */
[----:B------:R-:W-:Y:S02]  /*6260*/  ISETP.GE.OR P2, PT, R2, UR49, P2 ;  /* 0x0000003102007c0c */ /* 0x000fe40009746670 */
[----:B------:R-:W-:Y:S11]  /*6270*/  PRMT R2, RZ, 0x7610, R2 ;  /* 0x00007610ff027816 */ /* 0x000ff60000000002 */
[----:B------:R-:W2:Y:S02]  /*6280*/  @!P2 LDG.E.U16 R2, desc[UR46][R4.64] ;  /* 0x0000002e0402a981 */ /* 0x000ea4000c1e1500 */
[----:B--2---:R-:W-:Y:S07]  /*6290*/  HADD2.F32 R2, -RZ, R2.H0_H0 ;  /* 0x20000002ff027230 */ /* 0x004fee0000004100 */
.L_x_112:
[----:B------:R1:W2:Y:S01]  /*62a0*/  @P6 SYNCS.PHASECHK.TRANS64.TRYWAIT P3, [UR48+0x80], R0 ;  /* 0x00008000ff0065a7 */ /* 0x0002a20008061130 */
[----:B------:R-:W-:Y:S01]  /*62b0*/  LEA R120, R84, UR48, 0x3 ;  /* 0x0000003054787c11 */ /* 0x000fe2000f8e18ff */
[----:B------:R-:W-:Y:S01]  /*62c0*/  BSSY B1, `(.L_x_113) ;  /* 0x000002d000017945 */ /* 0x000fe20003800000 */
[----:B------:R-:W-:Y:S01]  /*62d0*/  LOP3.LUT P4, R118, R98, 0xff, RZ, 0xc0, !PT ;  /* 0x000000ff62767812 */ /* 0x000fe2000788c0ff */
[----:B------:R-:W-:Y:S01]  /*62e0*/  IMAD.MOV.U32 R61, RZ, RZ, 0x1 ;  /* 0x00000001ff3d7424 */ /* 0x000fe200078e00ff */
[----:B------:R-:W-:Y:S01]  /*62f0*/  SEL R4, RZ, 0xffffffff, P0 ;  /* 0xffffffffff047807 */ /* 0x000fe20000000000 */
[----:B------:R-:W-:Y:S01]  /*6300*/  IMAD R51, R84, 0x80, R85 ;  /* 0x0000008054337824 */ /* 0x000fe200078e0255 */
[----:B------:R-:W-:Y:S01]  /*6310*/  CS2R R82, SRZ ;  /* 0x0000000000527805 */ /* 0x000fe2000001ff00 */
[----:B------:R-:W-:Y:S01]  /*6320*/  IMAD R119, R113, -0x10, R110 ;  /* 0xfffffff071777824 */ /* 0x000fe200078e026e */
[----:B------:R-:W-:Y:S01]  /*6330*/  @P1 SEL R4, R3, R4, !P4 ;  /* 0x0000000403041207 */ /* 0x000fe20006000000 */
[----:B------:R-:W-:Y:S01]  /*6340*/  IMAD.MOV.U32 R60, RZ, RZ, RZ ;  /* 0x000000ffff3c7224 */ /* 0x000fe200078e00ff */
[----:B------:R-:W-:Y:S02]  /*6350*/  CS2R R80, SRZ ;  /* 0x0000000000507805 */ /* 0x000fe4000001ff00 */
[----:B------:R-:W-:Y:S02]  /*6360*/  CS2R R74, SRZ ;  /* 0x00000000004a7805 */ /* 0x000fe4000001ff00 */
[----:B------:R-:W-:Y:S02]  /*6370*/  LOP3.LUT R4, R4, 0x1, RZ, 0xc0, !PT ;  /* 0x0000000104047812 */ /* 0x000fe400078ec0ff */
[----:B------:R-:W-:Y:S02]  /*6380*/  CS2R R72, SRZ ;  /* 0x0000000000487805 */ /* 0x000fe4000001ff00 */
[----:B------:R-:W-:Y:S02]  /*6390*/  CS2R R66, SRZ ;  /* 0x0000000000427805 */ /* 0x000fe4000001ff00 */
[----:B------:R-:W-:Y:S02]  /*63a0*/  CS2R R64, SRZ ;  /* 0x0000000000407805 */ /* 0x000fe4000001ff00 */
[----:B------:R-:W-:Y:S02]  /*63b0*/  ISETP.NE.U32.AND P0, PT, R4, 0x1, PT ;  /* 0x000000010400780c */ /* 0x000fe40003f05070 */
[----:B------:R-:W-:Y:S02]  /*63c0*/  CS2R R58, SRZ ;  /* 0x00000000003a7805 */ /* 0x000fe4000001ff00 */
[----:B------:R-:W-:Y:S02]  /*63d0*/  CS2R R56, SRZ ;  /* 0x0000000000387805 */ /* 0x000fe4000001ff00 */
[----:B------:R-:W-:Y:S02]  /*63e0*/  P2R R62, PR, RZ, 0x1 ;  /* 0x00000001ff3e7803 */ /* 0x000fe40000000000 */
[----:B-1----:R-:W-:Y:S04]  /*63f0*/  SHF.L.U32 R0, R107, 0x1f, RZ ;  /* 0x0000001f6b007819 */ /* 0x002fe800000006ff */
[----:B------:R1:W4:Y:S01]  /*6400*/  SYNCS.PHASECHK.TRANS64.TRYWAIT P2, [R120+URZ+0xf0], R0 ;  /* 0x0000f000780075a7 */ /* 0x00032200080411ff */
[----:B--2---:R-:W-:Y:S01]  /*6410*/  @P6 SEL R61, RZ, 0x1, !P3 ;  /* 0x00000001ff3d6807 */ /* 0x004fe20005800000 */
[----:B-1----:R-:W-:Y:S06]  /*6420*/  @!P6 BRA `(.L_x_114) ;  /* 0x000000000058e947 */ /* 0x002fec0003800000 */
[----:B------:R-:W-:Y:S01]  /*6430*/  IMAD.MOV.U32 R83, RZ, RZ, RZ ;  /* 0x000000ffff537224 */ /* 0x000fe200078e00ff */
[----:B------:R-:W-:Y:S01]  /*6440*/  ISETP.NE.AND P0, PT, R61, RZ, PT ;  /* 0x000000ff3d00720c */ /* 0x000fe20003f05270 */
[----:B------:R-:W-:Y:S01]  /*6450*/  BSSY B0, `(.L_x_115) ;  /* 0x000000c000007945 */ /* 0x000fe20003800000 */
[----:B------:R-:W-:Y:S02]  /*6460*/  CS2R R58, SRZ ;  /* 0x00000000003a7805 */ /* 0x000fe4000001ff00 */
[----:B------:R-:W-:Y:S02]  /*6470*/  CS2R R56, SRZ ;  /* 0x0000000000387805 */ /* 0x000fe4000001ff00 */
[----:B------:R-:W-:Y:S02]  /*6480*/  CS2R R66, SRZ ;  /* 0x0000000000427805 */ /* 0x000fe4000001ff00 */
[----:B------:R-:W-:Y:S02]  /*6490*/  CS2R R64, SRZ ;  /* 0x0000000000407805 */ /* 0x000fe4000001ff00 */
[----:B------:R-:W-:Y:S02]  /*64a0*/  CS2R R74, SRZ ;  /* 0x00000000004a7805 */ /* 0x000fe4000001ff00 */
[----:B------:R-:W-:Y:S02]  /*64b0*/  CS2R R72, SRZ ;  /* 0x0000000000487805 */ /* 0x000fe4000001ff00 */
[----:B------:R-:W-:Y:S01]  /*64c0*/  CS2R R80, SRZ ;  /* 0x0000000000507805 */ /* 0x000fe2000001ff00 */
[----:B------:R-:W-:Y:S06]  /*64d0*/  @P0 BRA `(.L_x_116) ;  /* 0x00000000000c0947 */ /* 0x000fec0003800000 */
[----:B------:R-:W-:Y:S04]  /*64e0*/  SHF.L.U32 R4, R108, 0x1f, RZ ;  /* 0x0000001f6c047819 */ /* 0x000fe800000006ff */
[----:B------:R-:W1:Y:S02]  /*64f0*/  SYNCS.PHASECHK.TRANS64.TRYWAIT P0, [UR48+0x80], R4 ;  /* 0x00008004ff0075a7 */ /* 0x000e640008001130 */
[----:B-1----:R-:W-:Y:S05]  /*6500*/  @!P0 BRA `(.L_x_117) ;  /* 0x0000004000188947 */ /* 0x002fea0003800000 */
.L_x_116:
[----:B------:R-:W-:Y:S05]  /*6510*/  BSYNC B0 ;  /* 0x0000000000007941 */ /* 0x000fea0003800000 */
.L_x_115:
[----:B------:R-:W-:Y:S01]  /*6520*/  ISETP.NE.AND P0, PT, R62, RZ, PT ;  /* 0x000000ff3e00720c */ /* 0x000fe20003f05270 */
[----:B------:R-:W-:Y:S11]  /*6530*/  HFMA2 R60, -RZ, RZ, 0, 5.9604644775390625e-08 ;  /* 0x00000001ff3c7431 */ /* 0x000ff600000001ff */
[----:B------:R-:W-:Y:S01]  /*6540*/  @!UPT UIADD3 URZ, UPT, UPT, URZ, URZ, URZ ;  /* 0x000000fffffff290 */ /* 0x000fe2000fffe0ff */
[----:B------:R2:W1:Y:S04]  /*6550*/  @P0 LDS.128 R56, [R112] ;  /* 0x0000000070380984 */ /* 0x0004680000000c00 */
[----:B------:R2:W1:Y:S04]  /*6560*/  @P0 LDS.128 R64, [R110+0x10] ;  /* 0x000010006e400984 */ /* 0x0004680000000c00 */
[----:B------:R2:W1:Y:S04]  /*6570*/  @P0 LDS.128 R72, [R109+0x20] ;  /* 0x000020006d480984 */ /* 0x0004680000000c00 */
[----:B------:R2:W1:Y:S02]  /*6580*/  @P0 LDS.128 R80, [R119+0x30] ;  /* 0x0000300077500984 */ /* 0x0004640000000c00 */
.L_x_114:
[----:B------:R-:W-:Y:S05]  /*6590*/  BSYNC B1 ;  /* 0x0000000000017941 */ /* 0x000fea0003800000 */
.L_x_113:
[----:B-1----:R-:W-:Y:S04]  /*65a0*/  SHF.R.U32.HI R3, RZ, 0x15, R51 ;  /* 0x00000015ff037819 */ /* 0x002fe80000011633 */
[----:B------:R-:W-:Y:S01]  /*65b0*/  LOP3.LUT P0, RZ, R3, 0x3, R103, 0x48, !PT ;  /* 0x0000000303ff7812 */ /* 0x000fe20007804867 */
[----:B------:R-:W-:Y:S01]  /*65c0*/  @!UPT UIADD3 URZ, UPT, UPT, URZ, URZ, URZ ;  /* 0x000000fffffff290 */ /* 0x000fe2000fffe0ff */
[----:B----4-:R-:W-:Y:S11]  /*65d0*/  @P2 BRA `(.L_x_118) ;  /* 0x0000000000082947 */ /* 0x010ff60003800000 */
[----:B------:R-:W1:Y:S02]  /*65e0*/  SYNCS.PHASECHK.TRANS64.TRYWAIT P1, [R120+URZ+0xf0], R0 ;  /* 0x0000f000780075a7 */ /* 0x000e6400080211ff */
[----:B-1----:R-:W-:Y:S05]  /*65f0*/  @!P1 BRA `(.L_x_119) ;  /* 0x0000003c00f49947 */ /* 0x002fea0003800000 */
.L_x_118:
[----:B------:R-:W-:Y:S05]  /*6600*/  @!P0 BRA `(.L_x_120) ;  /* 0x0000000000408947 */ /* 0x000fea0003800000 */
[----:B------:R-:W4:Y:S01]  /*6610*/  LDCU.64 UR8, c[0x4][0x70] ;  /* 0x01000e00ff0877ac */ /* 0x000f220008000a00 */
[----:B------:R-:W-:Y:S01]  /*6620*/  MOV R15, 0x0 ;  /* 0x00000000000f7802 */ /* 0x000fe20000000f00 */
[----:B------:R-:W-:Y:S02]  /*6630*/  HFMA2 R12, -RZ, RZ, 0, 5.9604644775390625e-08 ;  /* 0x00000001ff0c7431 */ /* 0x000fe400000001ff */
[----:B------:R-:W-:Y:S02]  /*6640*/  IMAD.MOV.U32 R8, RZ, RZ, 0x192 ;  /* 0x00000192ff087424 */ /* 0x000fe400078e00ff */
[----:B------:R-:W-:Y:S01]  /*6650*/  IMAD.MOV.U32 R13, RZ, RZ, RZ ;  /* 0x000000ffff0d7224 */ /* 0x000fe200078e00ff */
[----:B------:R-:W5:Y:S01]  /*6660*/  LDCU.64 UR6, c[0x4][0x78] ;  /* 0x01000f00ff0677ac */ /* 0x000f620008000a00 */
[----:B------:R-:W1:Y:S01]  /*6670*/  LDC.64 R14, c[0x4][R15] ;  /* 0x010000000f0e7b82 */ /* 0x000e620000000a00 */
[----:B------:R-:W2:Y:S01]  /*6680*/  LDCU.64 UR4, c[0x4][0x10] ;  /* 0x01000200ff0477ac */ /* 0x000ea20008000a00 */
[----:B----4-:R-:W-:Y:S01]  /*6690*/  MOV R5, UR9 ;  /* 0x0000000900057c02 */ /* 0x010fe20008000f00 */
[----:B------:R-:W-:Y:S01]  /*66a0*/  IMAD.U32 R4, RZ, RZ, UR8 ;  /* 0x00000008ff047e24 */ /* 0x000fe2000f8e00ff */
[----:B-----5:R-:W-:Y:S01]  /*66b0*/  MOV R7, UR7 ;  /* 0x0000000700077c02 */ /* 0x020fe20008000f00 */
[----:B------:R-:W-:Y:S01]  /*66c0*/  IMAD.U32 R6, RZ, RZ, UR6 ;  /* 0x00000006ff067e24 */ /* 0x000fe2000f8e00ff */
[----:B--2---:R-:W-:Y:S01]  /*66d0*/  MOV R11, UR5 ;  /* 0x00000005000b7c02 */ /* 0x004fe20008000f00 */
[----:B------:R-:W-:Y:S02]  /*66e0*/  IMAD.U32 R10, RZ, RZ, UR4 ;  /* 0x00000004ff0a7e24 */ /* 0x000fe4000f8e00ff */
[----:B------:R-:W-:Y:S07]  /*66f0*/  LEPC R20, `(.L_x_120) ;  /* 0x000000001014794e */ /* 0x000fee0000000000 */
[----:B-1-3--:R-:W-:Y:S05]  /*6700*/  CALL.ABS.NOINC R14 ;  /* 0x000000000e007343 */ /* 0x00afea0003c00000 */
.L_x_120:
[----:B------:R-:W-:Y:S05]  /*6710*/  WARPSYNC.ALL ;  /* 0x0000000000007948 */ /* 0x000fea0003800000 */
[----:B------:R-:W-:Y:S01]  /*6720*/  R2UR UR4, R51 ;  /* 0x00000000330472ca */ /* 0x000fe200000e0000 */
[--C-:B------:R-:W-:Y:S01]  /*6730*/  HADD2.F32 R48, -RZ, R56.reuse.H0_H0 ;  /* 0x20000038ff307230 */ /* 0x100fe20000004100 */
[----:B------:R-:W-:Y:S01]  /*6740*/  ISETP.NE.AND P0, PT, R114, RZ, PT ;  /* 0x000000ff7200720c */ /* 0x000fe20003f05270 */
[----:B------:R-:W-:Y:S01]  /*6750*/  HADD2.F32 R50, -RZ, R56.H1_H1 ;  /* 0x30000038ff327230 */ /* 0x000fe20000004100 */
[----:B------:R-:W-:Y:S09]  /*6760*/  BSSY.RECONVERGENT B0, `(.L_x_121) ;  /* 0x0000086000007945 */ /* 0x000ff20003800200 */
[----:B------:R-:W1:Y:S02]  /*6770*/  LDTM.x32 R4, tmem[UR4] ;  /* 0x00000004000479ee */ /* 0x000e6400082c0000 */
[C-C-:B-1-3--:R-:W-:Y:S01]  /*6780*/  FFMA R0, R47.reuse, R4, R2.reuse ;  /* 0x000000042f007223 */ /* 0x14afe20000000002 */
[C-C-:B------:R-:W-:Y:S01]  /*6790*/  FFMA R3, R47.reuse, R5, R2.reuse ;  /* 0x000000052f037223 */ /* 0x140fe20000000002 */
        /* <DEDUP_REMOVED lines=27> */
[--C-:B------:R-:W-:Y:S02]  /*6950*/  HADD2.F32 R32, -RZ, R57.reuse.H0_H0 ;  /* 0x20000039ff207230 */ /* 0x100fe40000004100 */
[C-C-:B------:R-:W-:Y:S01]  /*6960*/  FFMA R29, R47.reuse, R33, R2.reuse ;  /* 0x000000212f1d7223 */ /* 0x140fe20000000002 */
[----:B------:R-:W-:Y:S02]  /*6970*/  HADD2.F32 R33, -RZ, R57.H1_H1 ;  /* 0x30000039ff217230 */ /* 0x000fe40000004100 */
[C-C-:B------:R-:W-:Y:S01]  /*6980*/  FFMA R34, R47.reuse, R34, R2.reuse ;  /* 0x000000222f227223 */ /* 0x140fe20000000002 */
[----:B------:R-:W-:Y:S01]  /*6990*/  FFMA R35, R47, R35, R2 ;  /* 0x000000232f237223 */ /* 0x000fe20000000002 */
[C---:B------:R-:W-:Y:S01]  /*69a0*/  FFMA R0, R49.reuse, R48, R0 ;  /* 0x0000003031007223 */ /* 0x040fe20000000000 */
[--C-:B------:R-:W-:Y:S02]  /*69b0*/  HADD2.F32 R48, -RZ, R58.reuse.H0_H0 ;  /* 0x2000003aff307230 */ /* 0x100fe40000004100 */
[C---:B------:R-:W-:Y:S01]  /*69c0*/  FFMA R3, R49.reuse, R50, R3 ;  /* 0x0000003231037223 */ /* 0x040fe20000000003 */
[C---:B------:R-:W-:Y:S01]  /*69d0*/  FFMA R6, R49.reuse, R32, R6 ;  /* 0x0000002031067223 */ /* 0x040fe20000000006 */
[----:B------:R-:W-:Y:S02]  /*69e0*/  HADD2.F32 R32, -RZ, R58.H1_H1 ;  /* 0x3000003aff207230 */ /* 0x000fe40000004100 */
[C---:B------:R-:W-:Y:S01]  /*69f0*/  FFMA R7, R49.reuse, R33, R7 ;  /* 0x0000002131077223 */ /* 0x040fe20000000007 */
[----:B------:R-:W-:Y:S01]  /*6a00*/  FFMA R4, R49, R48, R4 ;  /* 0x0000003031047223 */ /* 0x000fe20000000004 */
[----:B------:R-:W-:Y:S01]  /*6a10*/  F2FP.F16.F32.PACK_AB R52, R3, R0 ;  /* 0x000000000334723e */ /* 0x000fe200000000ff */
[--C-:B------:R-:W-:Y:S02]  /*6a20*/  HADD2.F32 R0, -RZ, R59.reuse.H0_H0 ;  /* 0x2000003bff007230 */ /* 0x100fe40000004100 */
[----:B------:R-:W-:Y:S01]  /*6a30*/  FFMA R5, R49, R32, R5 ;  /* 0x0000002031057223 */ /* 0x000fe20000000005 */
[----:B------:R-:W-:Y:S01]  /*6a40*/  HADD2.F32 R3, -RZ, R59.H1_H1 ;  /* 0x3000003bff037230 */ /* 0x000fe20000004100 */
[----:B------:R-:W-:Y:S01]  /*6a50*/  F2FP.F16.F32.PACK_AB R53, R7, R6 ;  /* 0x000000060735723e */ /* 0x000fe200000000ff */
[----:B------:R-:W-:Y:S02]  /*6a60*/  HADD2.F32 R6, -RZ, R83.H1_H1 ;  /* 0x30000053ff067230 */ /* 0x000fe40000004100 */
[C---:B------:R-:W-:Y:S01]  /*6a70*/  FFMA R10, R49.reuse, R0, R10 ;  /* 0x00000000310a7223 */ /* 0x040fe2000000000a */
[--C-:B------:R-:W-:Y:S02]  /*6a80*/  HADD2.F32 R0, -RZ, R64.reuse.H0_H0 ;  /* 0x20000040ff007230 */ /* 0x100fe40000004100 */
[----:B------:R-:W-:Y:S01]  /*6a90*/  FFMA R11, R49, R3, R11 ;  /* 0x00000003310b7223 */ /* 0x000fe2000000000b */
[----:B------:R-:W-:Y:S01]  /*6aa0*/  F2FP.F16.F32.PACK_AB R54, R5, R4 ;  /* 0x000000040536723e */ /* 0x000fe200000000ff */
[----:B------:R-:W-:Y:S02]  /*6ab0*/  HADD2.F32 R3, -RZ, R64.H1_H1 ;  /* 0x30000040ff037230 */ /* 0x000fe40000004100 */
[----:B------:R-:W-:Y:S01]  /*6ac0*/  FFMA R8, R49, R0, R8 ;  /* 0x0000000031087223 */ /* 0x000fe20000000008 */
[--C-:B------:R-:W-:Y:S01]  /*6ad0*/  HADD2.F32 R4, -RZ, R65.reuse.H0_H0 ;  /* 0x20000041ff047230 */ /* 0x100fe20000004100 */
[----:B------:R-:W-:Y:S01]  /*6ae0*/  F2FP.F16.F32.PACK_AB R55, R11, R10 ;  /* 0x0000000a0b37723e */ /* 0x000fe200000000ff */
[----:B------:R-:W-:Y:S02]  /*6af0*/  HADD2.F32 R0, -RZ, R65.H1_H1 ;  /* 0x30000041ff007230 */ /* 0x000fe40000004100 */
[C---:B------:R-:W-:Y:S01]  /*6b00*/  FFMA R9, R49.reuse, R3, R9 ;  /* 0x0000000331097223 */ /* 0x040fe20000000009 */
[--C-:B------:R-:W-:Y:S02]  /*6b10*/  HADD2.F32 R3, -RZ, R66.reuse.H0_H0 ;  /* 0x20000042ff037230 */ /* 0x100fe40000004100 */
[C---:B------:R-:W-:Y:S01]  /*6b20*/  FFMA R14, R49.reuse, R4, R14 ;  /* 0x00000004310e7223 */ /* 0x040fe2000000000e */
[----:B------:R1:W-:Y:S01]  /*6b30*/  STS.128 [R112], R52 ;  /* 0x0000003470007388 */ /* 0x0003e20000000c00 */
[C---:B------:R-:W-:Y:S01]  /*6b40*/  FFMA R15, R49.reuse, R0, R15 ;  /* 0x00000000310f7223 */ /* 0x040fe2000000000f */
[----:B------:R-:W-:Y:S02]  /*6b50*/  HADD2.F32 R0, -RZ, R66.H1_H1 ;  /* 0x30000042ff007230 */ /* 0x000fe40000004100 */
[----:B------:R-:W-:Y:S01]  /*6b60*/  FFMA R12, R49, R3, R12 ;  /* 0x00000003310c7223 */ /* 0x000fe2000000000c */
[--C-:B------:R-:W-:Y:S01]  /*6b70*/  HADD2.F32 R4, -RZ, R67.reuse.H0_H0 ;  /* 0x20000043ff047230 */ /* 0x100fe20000004100 */
[----:B------:R-:W-:Y:S01]  /*6b80*/  F2FP.F16.F32.PACK_AB R8, R9, R8 ;  /* 0x000000080908723e */ /* 0x000fe200000000ff */
[--C-:B------:R-:W-:Y:S02]  /*6b90*/  HADD2.F32 R3, -RZ, R72.reuse.H0_H0 ;  /* 0x20000048ff037230 */ /* 0x100fe40000004100 */
[C---:B------:R-:W-:Y:S01]  /*6ba0*/  FFMA R13, R49.reuse, R0, R13 ;  /* 0x00000000310d7223 */ /* 0x040fe2000000000d */
[----:B------:R-:W-:Y:S02]  /*6bb0*/  HADD2.F32 R0, -RZ, R67.H1_H1 ;  /* 0x30000043ff007230 */ /* 0x000fe40000004100 */
[----:B------:R-:W-:Y:S01]  /*6bc0*/  FFMA R18, R49, R4, R18 ;  /* 0x0000000431127223 */ /* 0x000fe20000000012 */
[----:B------:R-:W-:Y:S01]  /*6bd0*/  HADD2.F32 R4, -RZ, R72.H1_H1 ;  /* 0x30000048ff047230 */ /* 0x000fe20000004100 */
[----:B------:R-:W-:Y:S01]  /*6be0*/  F2FP.F16.F32.PACK_AB R9, R15, R14 ;  /* 0x0000000e0f09723e */ /* 0x000fe200000000ff */
[----:B------:R-:W-:Y:S02]  /*6bf0*/  HADD2.F32 R5, -RZ, R83.H0_H0 ;  /* 0x20000053ff057230 */ /* 0x000fe40000004100 */
[C---:B------:R-:W-:Y:S01]  /*6c00*/  FFMA R19, R49.reuse, R0, R19 ;  /* 0x0000000031137223 */ /* 0x040fe20000000013 */
[--C-:B------:R-:W-:Y:S02]  /*6c10*/  HADD2.F32 R0, -RZ, R73.reuse.H0_H0 ;  /* 0x20000049ff007230 */ /* 0x100fe40000004100 */
[C---:B------:R-:W-:Y:S01]  /*6c20*/  FFMA R16, R49.reuse, R3, R16 ;  /* 0x0000000331107223 */ /* 0x040fe20000000010 */
[----:B------:R-:W-:Y:S01]  /*6c30*/  FFMA R17, R49, R4, R17 ;  /* 0x0000000431117223 */ /* 0x000fe20000000011 */
[----:B------:R-:W-:Y:S01]  /*6c40*/  HADD2.F32 R3, -RZ, R73.H1_H1 ;  /* 0x30000049ff037230 */ /* 0x000fe20000004100 */
[----:B------:R-:W-:Y:S01]  /*6c50*/  F2FP.F16.F32.PACK_AB R10, R13, R12 ;  /* 0x0000000c0d0a723e */ /* 0x000fe200000000ff */
[----:B------:R-:W-:Y:S01]  /*6c60*/  FFMA R22, R49, R0, R22 ;  /* 0x0000000031167223 */ /* 0x000fe20000000016 */
[--C-:B------:R-:W-:Y:S01]  /*6c70*/  HADD2.F32 R0, -RZ, R74.reuse.H0_H0 ;  /* 0x2000004aff007230 */ /* 0x100fe20000004100 */
[----:B------:R-:W-:Y:S01]  /*6c80*/  F2FP.F16.F32.PACK_AB R11, R19, R18 ;  /* 0x00000012130b723e */ /* 0x000fe200000000ff */
[----:B------:R-:W-:Y:S01]  /*6c90*/  FFMA R23, R49, R3, R23 ;  /* 0x0000000331177223 */ /* 0x000fe20000000017 */
[----:B------:R-:W-:Y:S01]  /*6ca0*/  HADD2.F32 R3, -RZ, R74.H1_H1 ;  /* 0x3000004aff037230 */ /* 0x000fe20000004100 */
[----:B------:R-:W-:Y:S01]  /*6cb0*/  F2FP.F16.F32.PACK_AB R16, R17, R16 ;  /* 0x000000101110723e */ /* 0x000fe200000000ff */
[C---:B------:R-:W-:Y:S01]  /*6cc0*/  FFMA R20, R49.reuse, R0, R20 ;  /* 0x0000000031147223 */ /* 0x040fe20000000014 */
[----:B------:R1:W-:Y:S01]  /*6cd0*/  STS.128 [R110+0x10], R8 ;  /* 0x000010086e007388 */ /* 0x0003e20000000c00 */
[--C-:B------:R-:W-:Y:S02]  /*6ce0*/  HADD2.F32 R4, -RZ, R75.reuse.H0_H0 ;  /* 0x2000004bff047230 */ /* 0x100fe40000004100 */
[----:B------:R-:W-:Y:S01]  /*6cf0*/  FFMA R21, R49, R3, R21 ;  /* 0x0000000331157223 */ /* 0x000fe20000000015 */
[----:B------:R-:W-:Y:S01]  /*6d00*/  HADD2.F32 R0, -RZ, R75.H1_H1 ;  /* 0x3000004bff007230 */ /* 0x000fe20000004100 */
[----:B------:R-:W-:Y:S01]  /*6d10*/  F2FP.F16.F32.PACK_AB R17, R23, R22 ;  /* 0x000000161711723e */ /* 0x000fe200000000ff */
[--C-:B------:R-:W-:Y:S02]  /*6d20*/  HADD2.F32 R3, -RZ, R80.reuse.H0_H0 ;  /* 0x20000050ff037230 */ /* 0x100fe40000004100 */
[C---:B------:R-:W-:Y:S01]  /*6d30*/  FFMA R26, R49.reuse, R4, R26 ;  /* 0x00000004311a7223 */ /* 0x040fe2000000001a */
[--C-:B------:R-:W-:Y:S02]  /*6d40*/  HADD2.F32 R4, -RZ, R81.reuse.H0_H0 ;  /* 0x20000051ff047230 */ /* 0x100fe40000004100 */
[C---:B------:R-:W-:Y:S01]  /*6d50*/  FFMA R27, R49.reuse, R0, R27 ;  /* 0x00000000311b7223 */ /* 0x040fe2000000001b */
[----:B------:R-:W-:Y:S02]  /*6d60*/  HADD2.F32 R0, -RZ, R80.H1_H1 ;  /* 0x30000050ff007230 */ /* 0x000fe40000004100 */
[----:B------:R-:W-:Y:S01]  /*6d70*/  FFMA R24, R49, R3, R24 ;  /* 0x0000000331187223 */ /* 0x000fe20000000018 */
[--C-:B------:R-:W-:Y:S01]  /*6d80*/  HADD2.F32 R3, -RZ, R82.reuse.H0_H0 ;  /* 0x20000052ff037230 */ /* 0x100fe20000004100 */
[----:B------:R-:W-:Y:S01]  /*6d90*/  F2FP.F16.F32.PACK_AB R18, R21, R20 ;  /* 0x000000141512723e */ /* 0x000fe200000000ff */
[C---:B------:R-:W-:Y:S01]  /*6da0*/  FFMA R25, R49.reuse, R0, R25 ;  /* 0x0000000031197223 */ /* 0x040fe20000000019 */
[----:B------:R-:W-:Y:S02]  /*6db0*/  HADD2.F32 R0, -RZ, R81.H1_H1 ;  /* 0x30000051ff007230 */ /* 0x000fe40000004100 */
[----:B------:R-:W-:Y:S01]  /*6dc0*/  FFMA R30, R49, R4, R30 ;  /* 0x00000004311e7223 */ /* 0x000fe2000000001e */
[----:B------:R-:W-:Y:S01]  /*6dd0*/  HADD2.F32 R4, -RZ, R82.H1_H1 ;  /* 0x30000052ff047230 */ /* 0x000fe20000004100 */
[----:B------:R-:W-:Y:S01]  /*6de0*/  F2FP.F16.F32.PACK_AB R19, R27, R26 ;  /* 0x0000001a1b13723e */ /* 0x000fe200000000ff */
[C---:B------:R-:W-:Y:S01]  /*6df0*/  FFMA R31, R49.reuse, R0, R31 ;  /* 0x00000000311f7223 */ /* 0x040fe2000000001f */
[C---:B------:R-:W-:Y:S02]  /*6e00*/  FFMA R28, R49.reuse, R3, R28 ;  /* 0x00000003311c7223 */ /* 0x040fe4000000001c */
[C---:B------:R-:W-:Y:S01]  /*6e10*/  FFMA R29, R49.reuse, R4, R29 ;  /* 0x00000004311d7223 */ /* 0x040fe2000000001d */
[----:B------:R1:W-:Y:S01]  /*6e20*/  STS.128 [R109+0x20], R16 ;  /* 0x000020106d007388 */ /* 0x0003e20000000c00 */
[C---:B------:R-:W-:Y:S01]  /*6e30*/  FFMA R34, R49.reuse, R5, R34 ;  /* 0x0000000531227223 */ /* 0x040fe20000000022 */
[----:B------:R-:W-:Y:S01]  /*6e40*/  FFMA R35, R49, R6, R35 ;  /* 0x0000000631237223 */ /* 0x000fe20000000023 */
[----:B------:R-:W-:Y:S02]  /*6e50*/  F2FP.F16.F32.PACK_AB R24, R25, R24 ;  /* 0x000000181918723e */ /* 0x000fe400000000ff */
[----:B------:R-:W-:Y:S02]  /*6e60*/  F2FP.F16.F32.PACK_AB R25, R31, R30 ;  /* 0x0000001e1f19723e */ /* 0x000fe400000000ff */
[----:B------:R-:W-:Y:S02]  /*6e70*/  F2FP.F16.F32.PACK_AB R26, R29, R28 ;  /* 0x0000001c1d1a723e */ /* 0x000fe400000000ff */
[----:B------:R-:W-:Y:S05]  /*6e80*/  F2FP.F16.F32.PACK_AB R27, R35, R34 ;  /* 0x00000022231b723e */ /* 0x000fea00000000ff */
[----:B------:R1:W-:Y:S01]  /*6e90*/  STS.128 [R119+0x30], R24 ;  /* 0x0000301877007388 */ /* 0x0003e20000000c00 */
[----:B------:R-:W-:Y:S01]  /*6ea0*/  @!PT LDS RZ, [RZ] ;  /* 0x00000000fffff984 */ /* 0x000fe20000000800 */
[----:B------:R-:W-:Y:S01]  /*6eb0*/  @!PT LDS RZ, [RZ] ;  /* 0x00000000fffff984 */ /* 0x000fe20000000800 */
[----:B------:R-:W-:Y:S01]  /*6ec0*/  @!PT LDS RZ, [RZ] ;  /* 0x00000000fffff984 */ /* 0x000fe20000000800 */
[----:B------:R-:W-:Y:S01]  /*6ed0*/  @!PT LDS RZ, [RZ] ;  /* 0x00000000fffff984 */ /* 0x000fe20000000800 */
[----:B------:R3:W-:Y:S07]  /*6ee0*/  MEMBAR.ALL.CTA ;  /* 0x0000000000007992 */ /* 0x0007ee0000008000 */
[----:B---3--:R-:W3:Y:S02]  /*6ef0*/  FENCE.VIEW.ASYNC.S ;  /* 0x00000000000073c6 */ /* 0x008ee40000000000 */
[----:B---3--:R-:W-:Y:S06]  /*6f00*/  BAR.SYNC.DEFER_BLOCKING 0x1, 0x80 ;  /* 0x0042000000007b1d */ /* 0x008fec0000010000 */
[----:B------:R-:W-:Y:S05]  /*6f10*/  @P0 BRA `(.L_x_122) ;  /* 0x0000000000280947 */ /* 0x000fea0003800000 */
[----:B------:R-:W-:Y:S02]  /*6f20*/  UIADD3 UR4, UPT, UPT, UR48, 0x200, URZ ;  /* 0x0000020030047890 */ /* 0x000fe4000fffe0ff */
[----:B------:R-:W-:Y:S01]  /*6f30*/  UIADD3 UR6, UP0, UPT, UR52, 0x680, URZ ;  /* 0x0000068034067890 */ /* 0x000fe2000ff1e0ff */
[----:B------:R-:W-:Y:S03]  /*6f40*/  UMOV UR39, UR44 ;  /* 0x0000002c00277c82 */ /* 0x000fe60008000000 */
[----:B------:R-:W-:Y:S01]  /*6f50*/  MOV R104, UR4 ;  /* 0x0000000400687c02 */ /* 0x000fe20008000f00 */
[----:B------:R-:W-:Y:S03]  /*6f60*/  UIADD3.X UR7, UPT, UPT, URZ, UR53, URZ, UP0, !UPT ;  /* 0x00000035ff077290 */ /* 0x000fe600087fe4ff */
[----:B------:R-:W-:Y:S11]  /*6f70*/  R2UR UR36, R104 ;  /* 0x00000000682472ca */ /* 0x000ff600000e0000 */
[----:B------:R-:W-:Y:S02]  /*6f80*/  @!UPT UIADD3 URZ, UPT, UPT, URZ, URZ, URZ ;  /* 0x000000fffffff290 */ /* 0x000fe4000fffe0ff */
[----:B------:R3:W-:Y:S01]  /*6f90*/  UTMASTG.3D [UR36], [UR6] ;  /* 0x00000024060073b5 */ /* 0x0007e20008010000 */
[----:B------:R0:W-:Y:S01]  /*6fa0*/  UTMACMDFLUSH ;  /* 0x00000000000079b7 */ /* 0x0001e20000000000 */
[----:B---3--:R-:W-:Y:S04]  /*6fb0*/  DEPBAR.LE SB0, 0x1 ;  /* 0x000080400000791a */ /* 0x008fe80000000000 */
.L_x_122:
[----:B------:R-:W-:Y:S05]  /*6fc0*/  BSYNC.RECONVERGENT B0 ;  /* 0x0000000000007941 */ /* 0x000fea0003800200 */
.L_x_121:
[----:B------:R-:W-:Y:S01]  /*6fd0*/  BAR.SYNC.DEFER_BLOCKING 0x1, 0x80 ;  /* 0x0042000000007b1d */ /* 0x000fe20000010000 */
[----:B------:R-:W-:Y:S01]  /*6fe0*/  ISETP.NE.AND P1, PT, R117, RZ, PT ;  /* 0x000000ff7500720c */ /* 0x000fe20003f25270 */
[----:B------:R-:W-:Y:S01]  /*6ff0*/  UISETP.NE.AND UP0, UPT, UR50, URZ, UPT ;  /* 0x000000ff3200728c */ /* 0x000fe2000bf05270 */
[----:B------:R-:W-:Y:S11]  /*7000*/  LEA R3, R60, UR48, 0x3 ;  /* 0x000000303c037c11 */ /* 0x000ff6000f8e18ff */
[----:B------:R-:W-:Y:S01]  /*7010*/  @P1 SHF.L.U32 R4, R108, 0x1f, RZ ;  /* 0x0000001f6c041819 */ /* 0x000fe200000006ff */
[----:B------:R-:W-:Y:S06]  /*7020*/  BRA.U !UP0, `(.L_x_123) ;  /* 0x0000000108247547 */ /* 0x000fec000b800000 */
[----:B------:R-:W-:Y:S01]  /*7030*/  IMAD.U32 R5, RZ, RZ, UR51 ;  /* 0x00000033ff057e24 */ /* 0x000fe2000f8e00ff */
[----:B------:R-:W-:Y:S01]  /*7040*/  MOV R0, UR45 ;  /* 0x0000002d00007c02 */ /* 0x000fe20008000f00 */
[----:B------:R-:W-:Y:S03]  /*7050*/  UIADD3 UR51, UPT, UPT, UR51, 0x1, URZ ;  /* 0x0000000133337890 */ /* 0x000fe6000fffe0ff */
[----:B------:R-:W-:Y:S01]  /*7060*/  @P1 LEA R5, R5, UR48, 0x3 ;  /* 0x0000003005051c11 */ /* 0x000fe2000f8e18ff */
[----:B------:R-:W-:Y:S04]  /*7070*/  UISETP.NE.AND UP0, UPT, UR51, 0x4, UPT ;  /* 0x000000043300788c */ /* 0x000fe8000bf05270 */
[----:B------:R-:W-:Y:S01]  /*7080*/  @P1 VIADD R5, R5, 0xa0 ;  /* 0x000000a005051836 */ /* 0x000fe20000000000 */
[----:B------:R-:W-:Y:S04]  /*7090*/  USEL UR51, UR51, URZ, UP0 ;  /* 0x000000ff33337287 */ /* 0x000fe80008000000 */
[----:B------:R-:W-:Y:S04]  /*70a0*/  @P1 PRMT R0, R0, 0x654, R5 ;  /* 0x0000065400001816 */ /* 0x000fe80000000005 */
[----:B------:R3:W-:Y:S04]  /*70b0*/  @P1 SYNCS.ARRIVE.TRANS64.RED.A1T0 RZ, [R0+URZ], RZ ;  /* 0x000000ff00ff19a7 */ /* 0x0007e800081004ff */
.L_x_123:
[----:B------:R-:W4:Y:S01]  /*70c0*/  @P1 SYNCS.PHASECHK.TRANS64.TRYWAIT P0, [R3+URZ+0x80], R4 ;  /* 0x00008004030015a7 */ /* 0x000f2200080011ff */
[----:B------:R-:W-:Y:S01]  /*70d0*/  BSSY B1, `(.L_x_124) ;  /* 0x0000016000017945 */ /* 0x000fe20003800000 */
[----:B----4-:R-:W-:Y:S03]  /*70e0*/  @P1 SEL R61, RZ, 0x1, !P0 ;  /* 0x00000001ff3d1807 */ /* 0x010fe60004000000 */
[----:B------:R-:W-:Y:S05]  /*70f0*/  @!P1 BRA `(.L_x_125) ;  /* 0x00000000004c9947 */ /* 0x000fea0003800000 */
[----:B------:R-:W-:Y:S01]  /*7100*/  ISETP.NE.AND P0, PT, R61, RZ, PT ;  /* 0x000000ff3d00720c */ /* 0x000fe20003f05270 */
[----:B------:R-:W-:Y:S01]  /*7110*/  BSSY B0, `(.L_x_126) ;  /* 0x000000b000007945 */ /* 0x000fe20003800000 */
[----:B------:R-:W-:Y:S11]  /*7120*/  ISETP.NE.AND P1, PT, R62, RZ, PT ;  /* 0x000000ff3e00720c */ /* 0x000ff60003f25270 */
[----:B------:R-:W-:Y:S02]  /*7130*/  @!UPT UIADD3 URZ, UPT, UPT, URZ, URZ, URZ ;  /* 0x000000fffffff290 */ /* 0x000fe4000fffe0ff */
[C---:B------:R-:W-:Y:S01]  /*7140*/  @P1 IMAD R7, R60.reuse, 0x2000, R112 ;  /* 0x000020003c071824 */ /* 0x040fe200078e0270 */
[C---:B------:R-:W-:Y:S01]  /*7150*/  @P1 LEA R5, R60.reuse, R109, 0xd ;  /* 0x0000006d3c051211 */ /* 0x040fe200078e68ff */
[C---:B------:R-:W-:Y:S02]  /*7160*/  @P1 IMAD R6, R60.reuse, 0x2000, R110 ;  /* 0x000020003c061824 */ /* 0x040fe400078e026e */
[----:B------:R-:W-:Y:S01]  /*7170*/  @P1 IMAD R4, R60, 0x2000, R119 ;  /* 0x000020003c041824 */ /* 0x000fe200078e0277 */
[----:B------:R-:W-:Y:S06]  /*7180*/  @P0 BRA `(.L_x_127) ;  /* 0x00000000000c0947 */ /* 0x000fec0003800000 */
[----:B---3--:R-:W-:Y:S04]  /*7190*/  SHF.L.U32 R0, R108, 0x1f, RZ ;  /* 0x0000001f6c007819 */ /* 0x008fe800000006ff */
[----:B------:R-:W3:Y:S02]  /*71a0*/  SYNCS.PHASECHK.TRANS64.TRYWAIT P0, [R3+URZ+0x80], R0 ;  /* 0x00008000030075a7 */ /* 0x000ee400080011ff */
[----:B---3--:R-:W-:Y:S05]  /*71b0*/  @!P0 BRA `(.L_x_128) ;  /* 0x0000003400188947 */ /* 0x008fea0003800000 */
.L_x_127:
[----:B------:R-:W-:Y:S05]  /*71c0*/  BSYNC B0 ;  /* 0x0000000000007941 */ /* 0x000fea0003800000 */
.L_x_126:
[----:B------:R-:W-:Y:S02]  /*71d0*/  ISETP.NE.AND P0, PT, R62, RZ, PT ;  /* 0x000000ff3e00720c */ /* 0x000fe40003f05270 */
[----:B------:R-:W-:Y:S11]  /*71e0*/  IADD3 R60, PT, PT, R60, 0x1, RZ ;  /* 0x000000013c3c7810 */ /* 0x000ff60007ffe0ff */
[----:B------:R4:W1:Y:S04]  /*71f0*/  @P0 LDS.128 R56, [R7] ;  /* 0x0000000007380984 */ /* 0x0008680000000c00 */
[----:B------:R4:W1:Y:S04]  /*7200*/  @P0 LDS.128 R64, [R6+0x10] ;  /* 0x0000100006400984 */ /* 0x0008680000000c00 */
[----:B------:R4:W1:Y:S04]  /*7210*/  @P0 LDS.128 R72, [R5+0x20] ;  /* 0x0000200005480984 */ /* 0x0008680000000c00 */
[----:B------:R4:W1:Y:S02]  /*7220*/  @P0 LDS.128 R80, [R4+0x30] ;  /* 0x0000300004500984 */ /* 0x0008640000000c00 */
.L_x_125:
[----:B------:R-:W-:Y:S05]  /*7230*/  BSYNC B1 ;  /* 0x0000000000017941 */ /* 0x000fea0003800000 */
.L_x_124:
[----:B---3--:R-:W-:Y:S05]  /*7240*/  VIADD R0, R51, 0x20 ;  /* 0x0000002033007836 */ /* 0x008fea0000000000 */
[----:B------:R-:W-:Y:S04]  /*7250*/  SHF.R.U32.HI R0, RZ, 0x15, R0 ;  /* 0x00000015ff007819 */ /* 0x000fe80000011600 */
[----:B------:R-:W-:Y:S11]  /*7260*/  LOP3.LUT P0, RZ, R0, 0x3, R103, 0x48, !PT ;  /* 0x0000000300ff7812 */ /* 0x000ff60007804867 */
[----:B------:R-:W-:Y:S02]  /*7270*/  @!UPT UIADD3 URZ, UPT, UPT, URZ, URZ, URZ ;  /* 0x000000fffffff290 */ /* 0x000fe4000fffe0ff */
[----:B------:R-:W-:Y:S05]  /*7280*/  @!P0 BRA `(.L_x_129) ;  /* 0x0000000000408947 */ /* 0x000fea0003800000 */
[----:B------:R-:W4:Y:S01]  /*7290*/  LDCU.64 UR8, c[0x4][0x70] ;  /* 0x01000e00ff0877ac */ /* 0x000f220008000a00 */
[----:B------:R-:W-:Y:S01]  /*72a0*/  MOV R15, 0x0 ;  /* 0x00000000000f7802 */ /* 0x000fe20000000f00 */
[----:B------:R-:W-:Y:S02]  /*72b0*/  HFMA2 R12, -RZ, RZ, 0, 5.9604644775390625e-08 ;  /* 0x00000001ff0c7431 */ /* 0x000fe400000001ff */
[----:B-1----:R-:W-:Y:S02]  /*72c0*/  IMAD.MOV.U32 R8, RZ, RZ, 0x192 ;  /* 0x00000192ff087424 */ /* 0x002fe400078e00ff */
[----:B------:R-:W-:Y:S01]  /*72d0*/  IMAD.MOV.U32 R13, RZ, RZ, RZ ;  /* 0x000000ffff0d7224 */ /* 0x000fe200078e00ff */
[----:B------:R-:W1:Y:S01]  /*72e0*/  LDCU.64 UR6, c[0x4][0x78] ;  /* 0x01000f00ff0677ac */ /* 0x000e620008000a00 */
[----:B------:R-:W3:Y:S01]  /*72f0*/  LDC.64 R14, c[0x4][R15] ;  /* 0x010000000f0e7b82 */ /* 0x000ee20000000a00 */
[----:B------:R-:W5:Y:S01]  /*7300*/  LDCU.64 UR4, c[0x4][0x10] ;  /* 0x01000200ff0477ac */ /* 0x000f620008000a00 */
[----:B----4-:R-:W-:Y:S01]  /*7310*/  MOV R5, UR9 ;  /* 0x0000000900057c02 */ /* 0x010fe20008000f00 */
[----:B------:R-:W-:Y:S01]  /*7320*/  IMAD.U32 R4, RZ, RZ, UR8 ;  /* 0x00000008ff047e24 */ /* 0x000fe2000f8e00ff */
[----:B-1----:R-:W-:Y:S01]  /*7330*/  MOV R7, UR7 ;  /* 0x0000000700077c02 */ /* 0x002fe20008000f00 */
[----:B------:R-:W-:Y:S01]  /*7340*/  IMAD.U32 R6, RZ, RZ, UR6 ;  /* 0x00000006ff067e24 */ /* 0x000fe2000f8e00ff */
[----:B-----5:R-:W-:Y:S01]  /*7350*/  MOV R11, UR5 ;  /* 0x00000005000b7c02 */ /* 0x020fe20008000f00 */
[----:B------:R-:W-:Y:S02]  /*7360*/  IMAD.U32 R10, RZ, RZ, UR4 ;  /* 0x00000004ff0a7e24 */ /* 0x000fe4000f8e00ff */
[----:B------:R-:W-:Y:S07]  /*7370*/  LEPC R20, `(.L_x_129) ;  /* 0x000000001014794e */ /* 0x000fee0000000000 */
[----:B--23--:R-:W-:Y:S05]  /*7380*/  CALL.ABS.NOINC R14 ;  /* 0x000000000e007343 */ /* 0x00cfea0003c00000 */
.L_x_129:
[----:B------:R-:W-:Y:S05]  /*7390*/  WARPSYNC.ALL ;  /* 0x0000000000007948 */ /* 0x000fea0003800000 */
[----:B------:R-:W-:Y:S01]  /*73a0*/  R2UR UR4, R51 ;  /* 0x00000000330472ca */ /* 0x000fe200000e0000 */
[--C-:B-1----:R-:W-:Y:S01]  /*73b0*/  HADD2.F32 R48, -RZ, R56.reuse.H0_H0 ;  /* 0x20000038ff307230 */ /* 0x102fe20000004100 */
[----:B------:R-:W-:Y:S01]  /*73c0*/  ISETP.NE.AND P6, PT, R117, RZ, PT ;  /* 0x000000ff7500720c */ /* 0x000fe20003fc5270 */
[----:B------:R-:W-:Y:S01]  /*73d0*/  BSSY.RECONVERGENT B0, `(.L_x_130) ;  /* 0x000008e000007945 */ /* 0x000fe20003800200 */
[----:B------:R-:W-:Y:S02]  /*73e0*/  MOV R50, UR51 ;  /* 0x0000003300327c02 */ /* 0x000fe40008000f00 */
[----:B------:R-:W-:Y:S02]  /*73f0*/  MOV R52, UR45 ;  /* 0x0000002d00347c02 */ /* 0x000fe40008000f00 */
[----:B------:R-:W-:Y:S05]  /*7400*/  ISETP.NE.AND P0, PT, R114, RZ, PT ;  /* 0x000000ff7200720c */ /* 0x000fea0003f05270 */
[----:B----4-:R-:W1:Y:S02]  /*7410*/  LDTM.x32 R4, tmem[UR4+0x20] ;  /* 0x00002004000479ee */ /* 0x010e6400082c0000 */
[----:B------:R-:W-:Y:S04]  /*7420*/  @P6 LEA R50, R50, UR48, 0x3 ;  /* 0x0000003032326c11 */ /* 0x000fe8000f8e18ff */
[----:B------:R-:W-:Y:S01]  /*7430*/  @P6 IADD3 R50, PT, PT, R50, 0xa0, RZ ;  /* 0x000000a032326810 */ /* 0x000fe20007ffe0ff */
[C-C-:B-1----:R-:W-:Y:S01]  /*7440*/  FFMA R0, R47.reuse, R4, R2.reuse ;  /* 0x000000042f007223 */ /* 0x142fe20000000002 */
        /* <DEDUP_REMOVED lines=28> */
[----:B------:R-:W-:Y:S02]  /*7610*/  HADD2.F32 R32, -RZ, R56.H1_H1 ;  /* 0x30000038ff207230 */ /* 0x000fe40000004100 */
[C-C-:B------:R-:W-:Y:S01]  /*7620*/  FFMA R29, R47.reuse, R33, R2.reuse ;  /* 0x000000212f1d7223 */ /* 0x140fe20000000002 */
[--C-:B------:R-:W-:Y:S02]  /*7630*/  HADD2.F32 R33, -RZ, R57.reuse.H0_H0 ;  /* 0x20000039ff217230 */ /* 0x100fe40000004100 */
[C-C-:B------:R-:W-:Y:S01]  /*7640*/  FFMA R34, R47.reuse, R34, R2.reuse ;  /* 0x000000222f227223 */ /* 0x140fe20000000002 */
[----:B------:R-:W-:Y:S01]  /*7650*/  FFMA R35, R47, R35, R2 ;  /* 0x000000232f237223 */ /* 0x000fe20000000002 */
[C---:B------:R-:W-:Y:S01]  /*7660*/  FFMA R0, R49.reuse, R48, R0 ;  /* 0x0000003031007223 */ /* 0x040fe20000000000 */
[C---:B------:R-:W-:Y:S01]  /*7670*/  FFMA R3, R49.reuse, R32, R3 ;  /* 0x0000002031037223 */ /* 0x040fe20000000003 */
[----:B------:R-:W-:Y:S01]  /*7680*/  HADD2.F32 R32, -RZ, R57.H1_H1 ;  /* 0x30000039ff207230 */ /* 0x000fe20000004100 */
[----:B------:R-:W-:Y:S01]  /*7690*/  @P6 PRMT R48, R52, 0x654, R50 ;  /* 0x0000065434306816 */ /* 0x000fe20000000032 */
[----:B------:R-:W-:Y:S01]  /*76a0*/  FFMA R6, R49, R33, R6 ;  /* 0x0000002131067223 */ /* 0x000fe20000000006 */
[--C-:B------:R-:W-:Y:S01]  /*76b0*/  HADD2.F32 R33, -RZ, R58.reuse.H0_H0 ;  /* 0x2000003aff217230 */ /* 0x100fe20000004100 */
[----:B------:R-:W-:Y:S01]  /*76c0*/  F2FP.F16.F32.PACK_AB R52, R3, R0 ;  /* 0x000000000334723e */ /* 0x000fe200000000ff */
[----:B------:R-:W-:Y:S02]  /*76d0*/  HADD2.F32 R0, -RZ, R58.H1_H1 ;  /* 0x3000003aff007230 */ /* 0x000fe40000004100 */
[C---:B------:R-:W-:Y:S01]  /*76e0*/  FFMA R7, R49.reuse, R32, R7 ;  /* 0x0000002031077223 */ /* 0x040fe20000000007 */
[--C-:B------:R-:W-:Y:S02]  /*76f0*/  HADD2.F32 R3, -RZ, R59.reuse.H0_H0 ;  /* 0x2000003bff037230 */ /* 0x100fe40000004100 */
[C---:B------:R-:W-:Y:S01]  /*7700*/  FFMA R4, R49.reuse, R33, R4 ;  /* 0x0000002131047223 */ /* 0x040fe20000000004 */
[----:B------:R-:W-:Y:S02]  /*7710*/  HADD2.F32 R32, -RZ, R59.H1_H1 ;  /* 0x3000003bff207230 */ /* 0x000fe40000004100 */
[C---:B------:R-:W-:Y:S01]  /*7720*/  FFMA R5, R49.reuse, R0, R5 ;  /* 0x0000000031057223 */ /* 0x040fe20000000005 */
[--C-:B------:R-:W-:Y:S02]  /*7730*/  HADD2.F32 R0, -RZ, R64.reuse.H0_H0 ;  /* 0x20000040ff007230 */ /* 0x100fe40000004100 */
[C---:B------:R-:W-:Y:S01]  /*7740*/  FFMA R10, R49.reuse, R3, R10 ;  /* 0x00000003310a7223 */ /* 0x040fe2000000000a */
[----:B------:R-:W-:Y:S02]  /*7750*/  HADD2.F32 R3, -RZ, R64.H1_H1 ;  /* 0x30000040ff037230 */ /* 0x000fe40000004100 */
[----:B------:R-:W-:Y:S01]  /*7760*/  FFMA R11, R49, R32, R11 ;  /* 0x00000020310b7223 */ /* 0x000fe2000000000b */
[----:B------:R-:W-:Y:S01]  /*7770*/  F2FP.F16.F32.PACK_AB R54, R5, R4 ;  /* 0x000000040536723e */ /* 0x000fe200000000ff */
[C---:B------:R-:W-:Y:S01]  /*7780*/  FFMA R8, R49.reuse, R0, R8 ;  /* 0x0000000031087223 */ /* 0x040fe20000000008 */
[--C-:B------:R-:W-:Y:S02]  /*7790*/  HADD2.F32 R4, -RZ, R65.reuse.H0_H0 ;  /* 0x20000041ff047230 */ /* 0x100fe40000004100 */
[----:B------:R-:W-:Y:S01]  /*77a0*/  FFMA R9, R49, R3, R9 ;  /* 0x0000000331097223 */ /* 0x000fe20000000009 */
[----:B------:R-:W-:Y:S01]  /*77b0*/  HADD2.F32 R0, -RZ, R65.H1_H1 ;  /* 0x30000041ff007230 */ /* 0x000fe20000004100 */
[----:B------:R-:W-:Y:S01]  /*77c0*/  F2FP.F16.F32.PACK_AB R53, R7, R6 ;  /* 0x000000060735723e */ /* 0x000fe200000000ff */
[--C-:B------:R-:W-:Y:S02]  /*77d0*/  HADD2.F32 R3, -RZ, R66.reuse.H0_H0 ;  /* 0x20000042ff037230 */ /* 0x100fe40000004100 */
[C---:B------:R-:W-:Y:S01]  /*77e0*/  FFMA R14, R49.reuse, R4, R14 ;  /* 0x00000004310e7223 */ /* 0x040fe2000000000e */
[----:B------:R-:W-:Y:S02]  /*77f0*/  HADD2.F32 R4, -RZ, R66.H1_H1 ;  /* 0x30000042ff047230 */ /* 0x000fe40000004100 */
[C---:B------:R-:W-:Y:S01]  /*7800*/  FFMA R15, R49.reuse, R0, R15 ;  /* 0x00000000310f7223 */ /* 0x040fe2000000000f */
[--C-:B------:R-:W-:Y:S02]  /*7810*/  HADD2.F32 R0, -RZ, R67.reuse.H0_H0 ;  /* 0x20000043ff007230 */ /* 0x100fe40000004100 */
[C---:B------:R-:W-:Y:S01]  /*7820*/  FFMA R12, R49.reuse, R3, R12 ;  /* 0x00000003310c7223 */ /* 0x040fe2000000000c */
[----:B------:R-:W-:Y:S02]  /*7830*/  HADD2.F32 R3, -RZ, R67.H1_H1 ;  /* 0x30000043ff037230 */ /* 0x000fe40000004100 */
[C---:B------:R-:W-:Y:S01]  /*7840*/  FFMA R13, R49.reuse, R4, R13 ;  /* 0x00000004310d7223 */ /* 0x040fe2000000000d */
[----:B------:R-:W-:Y:S02]  /*7850*/  HADD2.F32 R4, -RZ, R73.H0_H0 ;  /* 0x20000049ff047230 */ /* 0x000fe40000004100 */
[C---:B------:R-:W-:Y:S01]  /*7860*/  FFMA R18, R49.reuse, R0, R18 ;  /* 0x0000000031127223 */ /* 0x040fe20000000012 */
[--C-:B------:R-:W-:Y:S02]  /*7870*/  HADD2.F32 R0, -RZ, R72.reuse.H0_H0 ;  /* 0x20000048ff007230 */ /* 0x100fe40000004100 */
[----:B------:R-:W-:Y:S01]  /*7880*/  FFMA R19, R49, R3, R19 ;  /* 0x0000000331137223 */ /* 0x000fe20000000013 */
[----:B------:R-:W-:Y:S01]  /*7890*/  HADD2.F32 R3, -RZ, R72.H1_H1 ;  /* 0x30000048ff037230 */ /* 0x000fe20000004100 */
[----:B------:R-:W-:Y:S01]  /*78a0*/  F2FP.F16.F32.PACK_AB R55, R11, R10 ;  /* 0x0000000a0b37723e */ /* 0x000fe200000000ff */
[----:B------:R-:W-:Y:S02]  /*78b0*/  HADD2.F32 R5, -RZ, R81.H0_H0 ;  /* 0x20000051ff057230 */ /* 0x000fe40000004100 */
[C---:B------:R-:W-:Y:S01]  /*78c0*/  FFMA R16, R49.reuse, R0, R16 ;  /* 0x0000000031107223 */ /* 0x040fe20000000010 */
[----:B------:R-:W-:Y:S02]  /*78d0*/  HADD2.F32 R0, -RZ, R73.H1_H1 ;  /* 0x30000049ff007230 */ /* 0x000fe40000004100 */
[C---:B------:R-:W-:Y:S01]  /*78e0*/  FFMA R17, R49.reuse, R3, R17 ;  /* 0x0000000331117223 */ /* 0x040fe20000000011 */
[----:B------:R1:W-:Y:S01]  /*78f0*/  STS.128 [R112+0x2000], R52 ;  /* 0x0020003470007388 */ /* 0x0003e20000000c00 */
[C---:B------:R-:W-:Y:S01]  /*7900*/  FFMA R22, R49.reuse, R4, R22 ;  /* 0x0000000431167223 */ /* 0x040fe20000000016 */
        /* <DEDUP_REMOVED lines=10> */
[----:B------:R-:W-:Y:S01]  /*79b0*/  HADD2.F32 R4, -RZ, R80.H1_H1 ;  /* 0x30000050ff047230 */ /* 0x000fe20000004100 */
[----:B------:R-:W-:Y:S01]  /*79c0*/  F2FP.F16.F32.PACK_AB R9, R15, R14 ;  /* 0x0000000e0f09723e */ /* 0x000fe200000000ff */
[----:B------:R-:W-:Y:S01]  /*79d0*/  HADD2.F32 R6, -RZ, R83.H1_H1 ;  /* 0x30000053ff067230 */ /* 0x000fe20000004100 */
[----:B------:R-:W-:Y:S01]  /*79e0*/  F2FP.F16.F32.PACK_AB R10, R13, R12 ;  /* 0x0000000c0d0a723e */ /* 0x000fe200000000ff */
[----:B------:R-:W-:Y:S01]  /*79f0*/  FFMA R27, R49, R0, R27 ;  /* 0x00000000311b7223 */ /* 0x000fe2000000001b */
[----:B------:R-:W-:Y:S01]  /*7a00*/  F2FP.F16.F32.PACK_AB R11, R19, R18 ;  /* 0x00000012130b723e */ /* 0x000fe200000000ff */
[C---:B------:R-:W-:Y:S01]  /*7a10*/  FFMA R24, R49.reuse, R3, R24 ;  /* 0x0000000331187223 */ /* 0x040fe20000000018 */
[----:B------:R-:W-:Y:S02]  /*7a20*/  HADD2.F32 R0, -RZ, R81.H1_H1 ;  /* 0x30000051ff007230 */ /* 0x000fe40000004100 */
[C---:B------:R-:W-:Y:S01]  /*7a30*/  FFMA R25, R49.reuse, R4, R25 ;  /* 0x0000000431197223 */ /* 0x040fe20000000019 */
[--C-:B------:R-:W-:Y:S01]  /*7a40*/  HADD2.F32 R3, -RZ, R82.reuse.H0_H0 ;  /* 0x20000052ff037230 */ /* 0x100fe20000004100 */
[----:B------:R1:W-:Y:S01]  /*7a50*/  STS.128 [R110+0x2010], R8 ;  /* 0x002010086e007388 */ /* 0x0003e20000000c00 */
[----:B------:R-:W-:Y:S01]  /*7a60*/  FFMA R30, R49, R5, R30 ;  /* 0x00000005311e7223 */ /* 0x000fe2000000001e */
[----:B------:R-:W-:Y:S01]  /*7a70*/  HADD2.F32 R4, -RZ, R82.H1_H1 ;  /* 0x30000052ff047230 */ /* 0x000fe20000004100 */
[----:B------:R-:W-:Y:S01]  /*7a80*/  F2FP.F16.F32.PACK_AB R16, R17, R16 ;  /* 0x000000101110723e */ /* 0x000fe200000000ff */
[----:B------:R-:W-:Y:S02]  /*7a90*/  HADD2.F32 R5, -RZ, R83.H0_H0 ;  /* 0x20000053ff057230 */ /* 0x000fe40000004100 */
[----:B------:R-:W-:Y:S01]  /*7aa0*/  FFMA R31, R49, R0, R31 ;  /* 0x00000000311f7223 */ /* 0x000fe2000000001f */
[----:B------:R-:W-:Y:S01]  /*7ab0*/  F2FP.F16.F32.PACK_AB R17, R23, R22 ;  /* 0x000000161711723e */ /* 0x000fe200000000ff */
[----:B------:R-:W-:Y:S01]  /*7ac0*/  FFMA R28, R49, R3, R28 ;  /* 0x00000003311c7223 */ /* 0x000fe2000000001c */
[----:B------:R-:W-:Y:S01]  /*7ad0*/  F2FP.F16.F32.PACK_AB R18, R21, R20 ;  /* 0x000000141512723e */ /* 0x000fe200000000ff */
[----:B------:R-:W-:Y:S01]  /*7ae0*/  FFMA R29, R49, R4, R29 ;  /* 0x00000004311d7223 */ /* 0x000fe2000000001d */
[----:B------:R-:W-:Y:S01]  /*7af0*/  F2FP.F16.F32.PACK_AB R19, R27, R26 ;  /* 0x0000001a1b13723e */ /* 0x000fe200000000ff */
[C---:B------:R-:W-:Y:S01]  /*7b00*/  FFMA R34, R49.reuse, R5, R34 ;  /* 0x0000000531227223 */ /* 0x040fe20000000022 */
[----:B------:R-:W-:Y:S01]  /*7b10*/  FFMA R35, R49, R6, R35 ;  /* 0x0000000631237223 */ /* 0x000fe20000000023 */
[----:B------:R-:W-:Y:S02]  /*7b20*/  F2FP.F16.F32.PACK_AB R24, R25, R24 ;  /* 0x000000181918723e */ /* 0x000fe400000000ff */
[----:B------:R1:W-:Y:S01]  /*7b30*/  STS.128 [R109+0x2020], R16 ;  /* 0x002020106d007388 */ /* 0x0003e20000000c00 */
[----:B------:R-:W-:Y:S02]  /*7b40*/  F2FP.F16.F32.PACK_AB R25, R31, R30 ;  /* 0x0000001e1f19723e */ /* 0x000fe400000000ff */
[----:B------:R-:W-:Y:S02]  /*7b50*/  F2FP.F16.F32.PACK_AB R26, R29, R28 ;  /* 0x0000001c1d1a723e */ /* 0x000fe400000000ff */
[----:B------:R-:W-:Y:S02]  /*7b60*/  F2FP.F16.F32.PACK_AB R27, R35, R34 ;  /* 0x00000022231b723e */ /* 0x000fe400000000ff */
[----:B------:R-:W-:Y:S02]  /*7b70*/  LEA R0, R60, UR48, 0x3 ;  /* 0x000000303c007c11 */ /* 0x000fe4000f8e18ff */
[----:B------:R-:W-:Y:S01]  /*7b80*/  @P6 SHF.L.U32 R3, R108, 0x1f, RZ ;  /* 0x0000001f6c036819 */ /* 0x000fe200000006ff */
        /* <DEDUP_REMOVED lines=9> */
[----:B------:R-:W-:Y:S02]  /*7c20*/  UIADD3 UR8, UP0, UPT, UR52, 0x680, URZ ;  /* 0x0000068034087890 */ /* 0x000fe4000ff1e0ff */
[----:B------:R-:W-:Y:S02]  /*7c30*/  UIADD3 UR5, UPT, UPT, UR37, 0x20, URZ ;  /* 0x0000002025057890 */ /* 0x000fe4000fffe0ff */
[----:B------:R-:W-:Y:S02]  /*7c40*/  UIADD3 UR4, UPT, UPT, UR48, 0x2200, URZ ;  /* 0x0000220030047890 */ /* 0x000fe4000fffe0ff */
[----:B------:R-:W-:Y:S01]  /*7c50*/  UIADD3.X UR9, UPT, UPT, URZ, UR53, URZ, UP0, !UPT ;  /* 0x00000035ff097290 */ /* 0x000fe200087fe4ff */
[----:B------:R-:W-:Y:S01]  /*7c60*/  UMOV UR6, UR38 ;  /* 0x0000002600067c82 */ /* 0x000fe20008000000 */
[----:B------:R-:W-:Y:S07]  /*7c70*/  UMOV UR7, UR44 ;  /* 0x0000002c00077c82 */ /* 0x000fee0008000000 */
[----:B------:R3:W-:Y:S01]  /*7c80*/  UTMASTG.3D [UR4], [UR8] ;  /* 0x00000004080073b5 */ /* 0x0007e20008010000 */
[----:B------:R0:W-:Y:S01]  /*7c90*/  UTMACMDFLUSH ;  /* 0x00000000000079b7 */ /* 0x0001e20000000000 */
[----:B---3--:R-:W-:Y:S04]  /*7ca0*/  DEPBAR.LE SB0, 0x1 ;  /* 0x000080400000791a */ /* 0x008fe80000000000 */
.L_x_131:
[----:B------:R-:W-:Y:S05]  /*7cb0*/  BSYNC.RECONVERGENT B0 ;  /* 0x0000000000007941 */ /* 0x000fea0003800200 */
.L_x_130:
[----:B------:R-:W-:Y:S01]  /*7cc0*/  BAR.SYNC.DEFER_BLOCKING 0x1, 0x80 ;  /* 0x0042000000007b1d */ /* 0x000fe20000010000 */
[----:B------:R-:W-:Y:S04]  /*7cd0*/  UIADD3 UR36, UPT, UPT, UR51, 0x1, URZ ;  /* 0x0000000133247890 */ /* 0x000fe8000fffe0ff */
[----:B------:R-:W-:Y:S04]  /*7ce0*/  UISETP.NE.AND UP0, UPT, UR36, 0x4, UPT ;  /* 0x000000042400788c */ /* 0x000fe8000bf05270 */
[----:B------:R-:W-:Y:S01]  /*7cf0*/  USEL UR36, UR36, URZ, UP0 ;  /* 0x000000ff24247287 */ /* 0x000fe20008000000 */
[----:B------:R3:W-:Y:S01]  /*7d00*/  @P6 SYNCS.ARRIVE.TRANS64.RED.A1T0 RZ, [R48+URZ], RZ ;  /* 0x000000ff30ff69a7 */ /* 0x0007e200081004ff */
[----:B------:R-:W-:Y:S01]  /*7d10*/  BSSY B1, `(.L_x_132) ;  /* 0x0000017000017945 */ /* 0x000fe20003800000 */
[----:B------:R-:W4:Y:S02]  /*7d20*/  @P6 SYNCS.PHASECHK.TRANS64.TRYWAIT P0, [R0+URZ+0x80], R3 ;  /* 0x00008003000065a7 */ /* 0x000f2400080011ff */
[----:B----4-:R-:W-:Y:S01]  /*7d30*/  @P6 SEL R61, RZ, 0x1, !P0 ;  /* 0x00000001ff3d6807 */ /* 0x010fe20004000000 */
[----:B---3--:R-:W-:Y:S06]  /*7d40*/  @!P6 BRA `(.L_x_133) ;  /* 0x00000000004ce947 */ /* 0x008fec0003800000 */
        /* <DEDUP_REMOVED lines=9> */
[----:B------:R-:W-:Y:S04]  /*7de0*/  SHF.L.U32 R7, R108, 0x1f, RZ ;  /* 0x0000001f6c077819 */ /* 0x000fe800000006ff */
[----:B------:R-:W3:Y:S02]  /*7df0*/  SYNCS.PHASECHK.TRANS64.TRYWAIT P0, [R0+URZ+0x80], R7 ;  /* 0x00008007000075a7 */ /* 0x000ee400080011ff */
[----:B---3--:R-:W-:Y:S05]  /*7e00*/  @!P0 BRA `(.L_x_136) ;  /* 0x0000002800188947 */ /* 0x008fea0003800000 */
.L_x_135:
[----:B------:R-:W-:Y:S05]  /*7e10*/  BSYNC B0 ;  /* 0x0000000000007941 */ /* 0x000fea0003800000 */
.L_x_134:
[----:B------:R-:W-:Y:S02]  /*7e20*/  ISETP.NE.AND P0, PT, R62, RZ, PT ;  /* 0x000000ff3e00720c */ /* 0x000fe40003f05270 */
[----:B------:R-:W-:Y:S11]  /*7e30*/  IADD3 R60, PT, PT, R60, 0x1, RZ ;  /* 0x000000013c3c7810 */ /* 0x000ff60007ffe0ff */
[----:B------:R4:W1:Y:S04]  /*7e40*/  @P0 LDS.128 R56, [R6] ;  /* 0x0000000006380984 */ /* 0x0008680000000c00 */
[----:B------:R4:W1:Y:S04]  /*7e50*/  @P0 LDS.128 R64, [R5+0x10] ;  /* 0x0000100005400984 */ /* 0x0008680000000c00 */
[----:B------:R4:W1:Y:S04]  /*7e60*/  @P0 LDS.128 R72, [R4+0x20] ;  /* 0x0000200004480984 */ /* 0x0008680000000c00 */
[----:B------:R4:W1:Y:S02]  /*7e70*/  @P0 LDS.128 R80, [R3+0x30] ;  /* 0x0000300003500984 */ /* 0x0008640000000c00 */
.L_x_133:
[----:B------:R-:W-:Y:S05]  /*7e80*/  BSYNC B1 ;  /* 0x0000000000017941 */ /* 0x000fea0003800000 */
.L_x_132:
        /* <DEDUP_REMOVED lines=21> */
.L_x_137:
        /* <DEDUP_REMOVED lines=146> */
.L_x_139:
[----:B------:R-:W-:Y:S05]  /*8900*/  BSYNC.RECONVERGENT B0 ;  /* 0x0000000000007941 */ /* 0x000fea0003800200 */
.L_x_138:
        /* <DEDUP_REMOVED lines=21> */
.L_x_143:
[----:B------:R-:W-:Y:S05]  /*8a60*/  BSYNC B0 ;  /* 0x0000000000007941 */ /* 0x000fea0003800000 */
.L_x_142:
[----:B------:R-:W-:Y:S11]  /*8a70*/  ISETP.NE.AND P0, PT, R62, RZ, PT ;  /* 0x000000ff3e00720c */ /* 0x000ff60003f05270 */
[----:B------:R-:W-:Y:S02]  /*8a80*/  @!UPT UIADD3 URZ, UPT, UPT, URZ, URZ, URZ ;  /* 0x000000fffffff290 */ /* 0x000fe4000fffe0ff */
[----:B------:R4:W1:Y:S04]  /*8a90*/  @P0 LDS.128 R56, [R5] ;  /* 0x0000000005380984 */ /* 0x0008680000000c00 */
[----:B------:R4:W1:Y:S04]  /*8aa0*/  @P0 LDS.128 R64, [R4+0x10] ;  /* 0x0000100004400984 */ /* 0x0008680000000c00 */
[----:B------:R4:W1:Y:S04]  /*8ab0*/  @P0 LDS.128 R72, [R3+0x20] ;  /* 0x0000200003480984 */ /* 0x0008680000000c00 */
[----:B------:R4:W1:Y:S02]  /*8ac0*/  @P0 LDS.128 R80, [R60+0x30] ;  /* 0x000030003c500984 */ /* 0x0008640000000c00 */
.L_x_141:
[----:B------:R-:W-:Y:S05]  /*8ad0*/  BSYNC B1 ;  /* 0x0000000000017941 */ /* 0x000fea0003800000 */
.L_x_140:
        /* <DEDUP_REMOVED lines=21> */
.L_x_145:
[----:B------:R-:W-:Y:S01]  /*8c30*/  ISETP.NE.AND P0, PT, R114, RZ, PT ;  /* 0x000000ff7200720c */ /* 0x000fe20003f05270 */
[----:B------:R-:W-:Y:S05]  /*8c40*/  WARPSYNC.ALL ;  /* 0x0000000000007948 */ /* 0x000fea0003800000 */
[----:B------:R-:W-:Y:S01]  /*8c50*/  R2UR UR4, R51 ;  /* 0x00000000330472ca */ /* 0x000fe200000e0000 */
[--C-:B-1----:R-:W-:Y:S01]  /*8c60*/  HADD2.F32 R48, -RZ, R56.reuse.H0_H0 ;  /* 0x20000038ff307230 */ /* 0x102fe20000004100 */
[----:B------:R-:W-:Y:S01]  /*8c70*/  IADD3 R120, PT, PT, R120, 0x110, RZ ;  /* 0x0000011078787810 */ /* 0x000fe20007ffe0ff */
[----:B------:R-:W-:Y:S01]  /*8c80*/  HADD2.F32 R50, -RZ, R56.H1_H1 ;  /* 0x30000038ff327230 */ /* 0x000fe20000004100 */
[----:B------:R-:W-:Y:S01]  /*8c90*/  BSSY.RECONVERGENT B0, `(.L_x_146) ;  /* 0x0000088000007945 */ /* 0x000fe20003800200 */
[--C-:B------:R-:W-:Y:S01]  /*8ca0*/  HADD2.F32 R51, -RZ, R57.reuse.H0_H0 ;  /* 0x20000039ff337230 */ /* 0x100fe20000004100 */
[----:B------:R-:W-:Y:S01]  /*8cb0*/  LOP3.LUT R120, R120, 0xfefffff8, RZ, 0xc0, !PT ;  /* 0xfefffff878787812 */ /* 0x000fe200078ec0ff */
[----:B------:R-:W-:Y:S02]  /*8cc0*/  HADD2.F32 R52, -RZ, R57.H1_H1 ;  /* 0x30000039ff347230 */ /* 0x000fe40000004100 */
[--C-:B------:R-:W-:Y:S02]  /*8cd0*/  HADD2.F32 R53, -RZ, R58.reuse.H0_H0 ;  /* 0x2000003aff357230 */ /* 0x100fe40000004100 */
[----:B------:R-:W-:Y:S02]  /*8ce0*/  HADD2.F32 R54, -RZ, R58.H1_H1 ;  /* 0x3000003aff367230 */ /* 0x000fe40000004100 */
[----:B----4-:R-:W1:Y:S01]  /*8cf0*/  LDTM.x32 R4, tmem[UR4+0x60] ;  /* 0x00006004000479ee */ /* 0x010e6200082c0000 */
[----:B------:R-:W-:Y:S01]  /*8d00*/  NOP ;  /* 0x0000000000007918 */ /* 0x000fe20000000000 */
[----:B-1----:R1:W-:Y:S01]  /*8d10*/  SYNCS.ARRIVE.TRANS64.RED.A1T0 RZ, [R120+URZ], RZ ;  /* 0x000000ff78ff79a7 */ /* 0x0023e200081004ff */
[--C-:B------:R-:W-:Y:S02]  /*8d20*/  HADD2.F32 R55, -RZ, R59.reuse.H0_H0 ;  /* 0x2000003bff377230 */ /* 0x100fe40000004100 */
[----:B------:R-:W-:Y:S02]  /*8d30*/  HADD2.F32 R56, -RZ, R59.H1_H1 ;  /* 0x3000003bff387230 */ /* 0x000fe40000004100 */
        /* <DEDUP_REMOVED lines=40> */
[----:B------:R-:W-:Y:S01]  /*8fc0*/  FFMA R2, R47, R35, R2 ;  /* 0x000000232f027223 */ /* 0x000fe20000000002 */
[C---:B------:R-:W-:Y:S01]  /*8fd0*/  FFMA R4, R49.reuse, R48, R4 ;  /* 0x0000003031047223 */ /* 0x040fe20000000004 */
        /* <DEDUP_REMOVED lines=8> */
[----:B------:R-:W-:Y:S01]  /*9060*/  FFMA R3, R49, R58, R3 ;  /* 0x0000003a31037223 */ /* 0x000fe20000000003 */
[----:B------:R-:W-:Y:S01]  /*9070*/  F2FP.F16.F32.PACK_AB R4, R5, R4 ;  /* 0x000000040504723e */ /* 0x000fe200000000ff */
[----:B------:R-:W-:Y:S01]  /*9080*/  FFMA R14, R49, R59, R14 ;  /* 0x0000003b310e7223 */ /* 0x000fe2000000000e */
[----:B------:R-:W-:Y:S01]  /*9090*/  F2FP.F16.F32.PACK_AB R5, R7, R6 ;  /* 0x000000060705723e */ /* 0x000fe200000000ff */
[----:B------:R-:W-:Y:S01]  /*90a0*/  FFMA R15, R49, R60, R15 ;  /* 0x0000003c310f7223 */ /* 0x000fe2000000000f */
[----:B------:R-:W-:Y:S01]  /*90b0*/  F2FP.F16.F32.PACK_AB R6, R9, R8 ;  /* 0x000000080906723e */ /* 0x000fe200000000ff */
[----:B------:R-:W-:Y:S01]  /*90c0*/  FFMA R12, R49, R61, R12 ;  /* 0x0000003d310c7223 */ /* 0x000fe2000000000c */
[----:B------:R-:W-:Y:S01]  /*90d0*/  F2FP.F16.F32.PACK_AB R7, R11, R10 ;  /* 0x0000000a0b07723e */ /* 0x000fe200000000ff */
[----:B------:R-:W-:Y:S02]  /*90e0*/  HADD2.F32 R66, -RZ, R72.H1_H1 ;  /* 0x30000048ff427230 */ /* 0x000fe40000004100 */
[C---:B------:R-:W-:Y:S01]  /*90f0*/  FFMA R13, R49.reuse, R62, R13 ;  /* 0x0000003e310d7223 */ /* 0x040fe2000000000d */
[--C-:B------:R-:W-:Y:S02]  /*9100*/  HADD2.F32 R67, -RZ, R73.reuse.H0_H0 ;  /* 0x20000049ff437230 */ /* 0x100fe40000004100 */
[C---:B------:R-:W-:Y:S01]  /*9110*/  FFMA R18, R49.reuse, R63, R18 ;  /* 0x0000003f31127223 */ /* 0x040fe20000000012 */
[----:B------:R1:W-:Y:S01]  /*9120*/  STS.128 [R112+0x6000], R4 ;  /* 0x0060000470007388 */ /* 0x0003e20000000c00 */
        /* <DEDUP_REMOVED lines=10> */
[--C-:B------:R-:W-:Y:S01]  /*91d0*/  HADD2.F32 R73, -RZ, R80.reuse.H0_H0 ;  /* 0x20000050ff497230 */ /* 0x100fe20000004100 */
[----:B------:R-:W-:Y:S01]  /*91e0*/  F2FP.F16.F32.PACK_AB R8, R3, R0 ;  /* 0x000000000308723e */ /* 0x000fe200000000ff */
[----:B------:R-:W-:Y:S01]  /*91f0*/  FFMA R20, R49, R69, R20 ;  /* 0x0000004531147223 */ /* 0x000fe20000000014 */
[----:B------:R-:W-:Y:S01]  /*9200*/  F2FP.F16.F32.PACK_AB R9, R15, R14 ;  /* 0x0000000e0f09723e */ /* 0x000fe200000000ff */
[----:B------:R-:W-:Y:S01]  /*9210*/  HADD2.F32 R74, -RZ, R80.H1_H1 ;  /* 0x30000050ff4a7230 */ /* 0x000fe20000004100 */
[----:B------:R-:W-:Y:S01]  /*9220*/  F2FP.F16.F32.PACK_AB R10, R13, R12 ;  /* 0x0000000c0d0a723e */ /* 0x000fe200000000ff */
[----:B------:R-:W-:Y:S01]  /*9230*/  FFMA R21, R49, R70, R21 ;  /* 0x0000004631157223 */ /* 0x000fe20000000015 */
[----:B------:R-:W-:Y:S01]  /*9240*/  F2FP.F16.F32.PACK_AB R11, R19, R18 ;  /* 0x00000012130b723e */ /* 0x000fe200000000ff */
[--C-:B------:R-:W-:Y:S02]  /*9250*/  HADD2.F32 R75, -RZ, R81.reuse.H0_H0 ;  /* 0x20000051ff4b7230 */ /* 0x100fe40000004100 */
[C---:B------:R-:W-:Y:S01]  /*9260*/  FFMA R26, R49.reuse, R71, R26 ;  /* 0x00000047311a7223 */ /* 0x040fe2000000001a */
[----:B------:R-:W-:Y:S02]  /*9270*/  HADD2.F32 R76, -RZ, R81.H1_H1 ;  /* 0x30000051ff4c7230 */ /* 0x000fe40000004100 */
[C---:B------:R-:W-:Y:S01]  /*9280*/  FFMA R27, R49.reuse, R72, R27 ;  /* 0x00000048311b7223 */ /* 0x040fe2000000001b */
[----:B------:R1:W-:Y:S01]  /*9290*/  STS.128 [R110+0x6010], R8 ;  /* 0x006010086e007388 */ /* 0x0003e20000000c00 */
[--C-:B------:R-:W-:Y:S02]  /*92a0*/  HADD2.F32 R77, -RZ, R82.reuse.H0_H0 ;  /* 0x20000052ff4d7230 */ /* 0x100fe40000004100 */
[C---:B------:R-:W-:Y:S01]  /*92b0*/  FFMA R24, R49.reuse, R73, R24 ;  /* 0x0000004931187223 */ /* 0x040fe20000000018 */
[----:B------:R-:W-:Y:S02]  /*92c0*/  HADD2.F32 R78, -RZ, R82.H1_H1 ;  /* 0x30000052ff4e7230 */ /* 0x000fe40000004100 */
[C---:B------:R-:W-:Y:S01]  /*92d0*/  FFMA R25, R49.reuse, R74, R25 ;  /* 0x0000004a31197223 */ /* 0x040fe20000000019 */
[--C-:B------:R-:W-:Y:S02]  /*92e0*/  HADD2.F32 R79, -RZ, R83.reuse.H0_H0 ;  /* 0x20000053ff4f7230 */ /* 0x100fe40000004100 */
[----:B------:R-:W-:Y:S01]  /*92f0*/  FFMA R30, R49, R75, R30 ;  /* 0x0000004b311e7223 */ /* 0x000fe2000000001e */
[----:B------:R-:W-:Y:S01]  /*9300*/  HADD2.F32 R80, -RZ, R83.H1_H1 ;  /* 0x30000053ff507230 */ /* 0x000fe20000004100 */
[----:B------:R-:W-:Y:S01]  /*9310*/  F2FP.F16.F32.PACK_AB R16, R17, R16 ;  /* 0x000000101110723e */ /* 0x000fe200000000ff */
        /* <DEDUP_REMOVED lines=31> */
.L_x_147:
[----:B------:R-:W-:Y:S05]  /*9510*/  BSYNC.RECONVERGENT B0 ;  /* 0x0000000000007941 */ /* 0x000fea0003800200 */
.L_x_146:
[----:B------:R-:W-:Y:S01]  /*9520*/  BAR.SYNC.DEFER_BLOCKING 0x1, 0x80 ;  /* 0x0042000000007b1d */ /* 0x000fe20000010000 */
[----:B------:R-:W-:Y:S01]  /*9530*/  UISETP.NE.AND UP0, UPT, UR50, -0x4, UPT ;  /* 0xfffffffc3200788c */ /* 0x000fe2000bf05270 */
[----:B------:R-:W-:Y:S08]  /*9540*/  IADD3 R84, PT, PT, R84, 0x1, RZ ;  /* 0x0000000154547810 */ /* 0x000ff00007ffe0ff */
[----:B------:R-:W-:Y:S05]  /*9550*/  BRA.U !UP0, `(.L_x_148) ;  /* 0x0000000108287547 */ /* 0x000fea000b800000 */
[----:B------:R-:W-:Y:S01]  /*9560*/  ISETP.NE.AND P0, PT, R117, RZ, PT ;  /* 0x000000ff7500720c */ /* 0x000fe20003f05270 */
[----:B------:R-:W-:Y:S01]  /*9570*/  IMAD.U32 R2, RZ, RZ, UR51 ;  /* 0x00000033ff027e24 */ /* 0x000fe2000f8e00ff */
[----:B------:R-:W-:Y:S01]  /*9580*/  UIADD3 UR51, UPT, UPT, UR51, 0x1, URZ ;  /* 0x0000000133337890 */ /* 0x000fe2000fffe0ff */
[----:B------:R-:W-:Y:S03]  /*9590*/  IMAD.U32 R0, RZ, RZ, UR45 ;  /* 0x0000002dff007e24 */ /* 0x000fe6000f8e00ff */
[----:B------:R-:W-:Y:S04]  /*95a0*/  UISETP.NE.AND UP0, UPT, UR51, 0x4, UPT ;  /* 0x000000043300788c */ /* 0x000fe8000bf05270 */
[----:B------:R-:W-:Y:S03]  /*95b0*/  USEL UR51, UR51, URZ, UP0 ;  /* 0x000000ff33337287 */ /* 0x000fe60008000000 */
[----:B------:R-:W-:Y:S05]  /*95c0*/  @P0 LEA R2, R2, UR48, 0x3 ;  /* 0x0000003002020c11 */ /* 0x000fea000f8e18ff */
[----:B------:R-:W-:Y:S05]  /*95d0*/  @P0 VIADD R2, R2, 0xa0 ;  /* 0x000000a002020836 */ /* 0x000fea0000000000 */
[----:B------:R-:W-:Y:S04]  /*95e0*/  @P0 PRMT R0, R0, 0x654, R2 ;  /* 0x0000065400000816 */ /* 0x000fe80000000002 */
[----:B------:R3:W-:Y:S03]  /*95f0*/  @P0 SYNCS.ARRIVE.TRANS64.RED.A1T0 RZ, [R0+URZ], RZ ;  /* 0x000000ff00ff09a7 */ /* 0x0007e600081004ff */
.L_x_148:
[----:B------:R-:W-:Y:S01]  /*9600*/  ISETP.NE.AND P2, PT, R115, RZ, PT ;  /* 0x000000ff7300720c */ /* 0x000fe20003f45270 */
[----:B------:R-:W-:Y:S01]  /*9610*/  UIADD3 UR50, UPT, UPT, UR50, 0x4, URZ ;  /* 0x0000000432327890 */ /* 0x000fe2000fffe0ff */
[----:B------:R-:W-:Y:S01]  /*9620*/  ISETP.NE.AND P0, PT, R116, 0x2, PT ;  /* 0x000000027400780c */ /* 0x000fe20003f05270 */
[----:B------:R-:W-:Y:S01]  /*9630*/  IMAD.IADD R15, R45, 0x1, R96 ;  /* 0x000000012d0f7824 */ /* 0x000fe200078e0260 */
[----:B------:R-:W-:Y:S01]  /*9640*/  ISETP.NE.AND P1, PT, R84, 0x4, PT ;  /* 0x000000045400780c */ /* 0x000fe20003f25270 */
[----:B------:R-:W-:Y:S01]  /*9650*/  IMAD.IADD R14, R46, 0x1, R97 ;  /* 0x000000012e0e7824 */ /* 0x000fe200078e0261 */
[----:B------:R-:W-:Y:S02]  /*9660*/  SEL R2, RZ, 0x1, P0 ;  /* 0x00000001ff027807 */ /* 0x000fe40000000000 */
[----:B---3--:R-:W-:Y:S02]  /*9670*/  SEL R0, RZ, 0x1, P1 ;  /* 0x00000001ff007807 */ /* 0x008fe40000800000 */
[----:B------:R-:W-:Y:S02]  /*9680*/  LOP3.LUT R106, R106, R2, RZ, 0x3c, !PT ;  /* 0x000000026a6a7212 */ /* 0x000fe400078e3cff */
[----:B------:R-:W-:Y:S02]  /*9690*/  LOP3.LUT R107, R107, R0, RZ, 0x3c, !PT ;  /* 0x000000006b6b7212 */ /* 0x000fe400078e3cff */
[----:B------:R-:W-:Y:S02]  /*96a0*/  @P2 R2UR UR44, R105 ;  /* 0x00000000692c22ca */ /* 0x000fe400000e0000 */
[----:B------:R-:W-:Y:S02]  /*96b0*/  SEL R116, R116, RZ, P0 ;  /* 0x000000ff74747207 */ /* 0x000fe40000000000 */
[----:B------:R-:W-:Y:S01]  /*96c0*/  SEL R84, R84, RZ, P1 ;  /* 0x000000ff54547207 */ /* 0x000fe20000800000 */
[----:B------:R-:W-:Y:S10]  /*96d0*/  @P2 BRA `(.L_x_149) ;  /* 0xffffffc0000c2947 */ /* 0x000ff4000383ffff */
[----:B------:R-:W3:Y:S01]  /*96e0*/  LDCU.64 UR6, c[0x0][0x888] ;  /* 0x00011100ff0677ac */ /* 0x000ee20008000a00 */
[----:B------:R-:W4:Y:S01]  /*96f0*/  LDCU.64 UR4, c[0x0][0x890] ;  /* 0x00011200ff0477ac */ /* 0x000f220008000a00 */
[----:B---3--:R-:W-:Y:S02]  /*9700*/  ISETP.NE.U32.AND P2, PT, RZ, UR6, PT ;  /* 0x00000006ff007c0c */ /* 0x008fe4000bf45070 */
[----:B----4-:R-:W-:Y:S02]  /*9710*/  ISETP.NE.U32.AND P1, PT, RZ, UR4, PT ;  /* 0x00000004ff007c0c */ /* 0x010fe4000bf25070 */
[----:B------:R-:W-:Y:S02]  /*9720*/  ISETP.NE.AND.EX P2, PT, RZ, UR7, PT, P2 ;  /* 0x00000007ff007c0c */ /* 0x000fe4000bf45320 */
[----:B------:R-:W-:-:S13]  /*9730*/  ISETP.NE.AND.EX P0, PT, RZ, UR5, PT, P1 ;  /* 0x00000005ff007c0c */ /* 0x000fda000bf05310 */
[----:B------:R-:W-:Y:S05]  /*9740*/  @P2 BRA P0, `(.L_x_150) ;  /* 0x00000000003c2947 */ /* 0x000fea0000000000 */
[----:B------:R-:W-:-:S13]  /*9750*/  ISETP.NE.AND.EX P1, PT, RZ, UR5, PT, P1 ;  /* 0x00000005ff007c0c */ /* 0x000fda000bf25310 */
[----:B------:R-:W-:Y:S05]  /*9760*/  @P1 BRA `(.L_x_151) ;  /* 0x00000000000c1947 */ /* 0x000fea0003800000 */
[----:B------:R-:W-:-:S13]  /*9770*/  FSETP.NEU.AND P0, PT, R49, RZ, PT ;  /* 0x000000ff3100720b */ /* 0x000fda0003f0d000 */
[----:B------:R-:W-:Y:S05]  /*9780*/  @!P0 EXIT ;  /* 0x000000000000894d */ /* 0x000fea0003800000 */
[----:B------:R-:W-:Y:S05]  /*9790*/  BRA `(.L_x_150) ;  /* 0x0000000000287947 */ /* 0x000fea0003800000 */
.L_x_151:
[----:B------:R-:W-:Y:S01]  /*97a0*/  ISETP.NE.AND P0, PT, R118, RZ, PT ;  /* 0x000000ff7600720c */ /* 0x000fe20003f05270 */
[----:B------:R-:W-:-:S12]  /*97b0*/  BSSY.RECONVERGENT B0, `(.L_x_150) ;  /* 0x0000008000007945 */ /* 0x000fd80003800200 */
[----:B------:R-:W-:Y:S05]  /*97c0*/  @P0 BRA `(.L_x_152) ;  /* 0x0000000000100947 */ /* 0x000fea0003800000 */
[----:B------:R-:W-:-:S04]  /*97d0*/  ISETP.NE.U32.AND P0, PT, RZ, UR6, PT ;  /* 0x00000006ff007c0c */ /* 0x000fc8000bf05070 */
[----:B------:R-:W-:-:S13]  /*97e0*/  ISETP.NE.AND.EX P0, PT, RZ, UR7, PT, P0 ;  /* 0x00000007ff007c0c */ /* 0x000fda000bf05300 */
[----:B------:R-:W-:Y:S05]  /*97f0*/  @!P0 EXIT ;  /* 0x000000000000894d */ /* 0x000fea0003800000 */
[----:B------:R-:W-:Y:S05]  /*9800*/  BRA `(.L_x_153) ;  /* 0x0000000000087947 */ /* 0x000fea0003800000 */
.L_x_152:
[----:B------:R-:W-:-:S13]  /*9810*/  FSETP.NEU.AND P0, PT, R49, RZ, PT ;  /* 0x000000ff3100720b */ /* 0x000fda0003f0d000 */
[----:B------:R-:W-:Y:S05]  /*9820*/  @!P0 EXIT ;  /* 0x000000000000894d */ /* 0x000fea0003800000 */
.L_x_153:
[----:B------:R-:W-:Y:S05]  /*9830*/  BSYNC.RECONVERGENT B0 ;  /* 0x0000000000007941 */ /* 0x000fea0003800200 */
.L_x_150:
[----:B------:R-:W-:Y:S01]  /*9840*/  ULEA UR4, UR51, UR48, 0x3 ;  /* 0x0000003033047291 */ /* 0x000fe2000f8e18ff */
[----:B------:R-:W-:-:S04]  /*9850*/  DEPBAR.LE SB0, 0x0 ;  /* 0x000080000000791a */ /* 0x000fc80000000000 */
[----:B------:R-:W-:-:S04]  /*9860*/  UIADD3 UR4, UPT, UPT, UR4, 0xa0, URZ ;  /* 0x000000a004047890 */ /* 0x000fc8000fffe0ff */
[----:B------:R-:W-:-:S09]  /*9870*/  UPRMT UR4, UR45, 0x654, UR4 ;  /* 0x000006542d047896 */ /* 0x000fd20008000004 */
[----:B------:R-:W-:Y:S01]  /*9880*/  SYNCS.ARRIVE.TRANS64.RED.A1T0 RZ, [UR4], RZ ;  /* 0x000000ffffff79a7 */ /* 0x000fe20008100404 */
[----:B------:R-:W-:Y:S05]  /*9890*/  EXIT ;  /* 0x000000000000794d */ /* 0x000fea0003800000 */
.L_x_24:
[----:B--2---:R2:W4:Y:S02]  /*98a0*/  SYNCS.PHASECHK.TRANS64.TRYWAIT P0, [R2+URZ+0x140], R3 ;  /* 0x00014003020075a7 */ /* 0x00452400080011ff */
[----:B----4-:R-:W-:Y:S05]  /*98b0*/  @!P0 NANOSLEEP.SYNCS 0x989680 ;  /* 0x009896800000895d */ /* 0x010fea0003900000 */
[----:B------:R-:W4:Y:S02]  /*98c0*/  @!P0 SYNCS.PHASECHK.TRANS64 P0, [R2+URZ+0x140], R3 ;  /* 0x00014003020085a7 */ /* 0x000f2400080010ff */
[----:B----4-:R-:W-:Y:S05]  /*98d0*/  @!P0 BRA `(.L_x_24) ;  /* 0xfffffffc00f08947 */ /* 0x010fea000383ffff */
[----:B------:R-:W-:Y:S05]  /*98e0*/  BRA `(.L_x_154) ;  /* 0xffffff7c00e47947 */ /* 0x000fea000383ffff */
.L_x_27:
[----:B------:R-:W-:-:S07]  /*98f0*/  MOV R2, UR41 ;  /* 0x0000002900027c02 */ /* 0x000fce0008000f00 */
.L_x_155:
[----:B-1----:R1:W2:Y:S02]  /*9900*/  SYNCS.PHASECHK.TRANS64.TRYWAIT P0, [R2+URZ+0x40], R4 ;  /* 0x00004004020075a7 */ /* 0x0022a400080011ff */
[----:B--2---:R-:W-:Y:S05]  /*9910*/  @!P0 NANOSLEEP.SYNCS 0x989680 ;  /* 0x009896800000895d */ /* 0x004fea0003900000 */
[----:B------:R-:W2:Y:S02]  /*9920*/  @!P0 SYNCS.PHASECHK.TRANS64 P0, [R2+URZ+0x40], R4 ;  /* 0x00004004020085a7 */ /* 0x000ea400080010ff */
[----:B--2---:R-:W-:Y:S05]  /*9930*/  @!P0 BRA `(.L_x_155) ;  /* 0xfffffffc00f08947 */ /* 0x004fea000383ffff */
[----:B------:R-:W-:Y:S05]  /*9940*/  BRA `(.L_x_26) ;  /* 0xffffff80004c7947 */ /* 0x000fea000383ffff */
.L_x_34:
[----:B-1----:R-:W-:-:S07]  /*9950*/  MOV R2, UR17 ;  /* 0x0000001100027c02 */ /* 0x002fce0008000f00 */
.L_x_156:
[----:B-1----:R1:W2:Y:S02]  /*9960*/  SYNCS.PHASECHK.TRANS64.TRYWAIT P0, [R2+URZ+0x40], R4 ;  /* 0x00004004020075a7 */ /* 0x0022a400080011ff */
[----:B--2---:R-:W-:Y:S05]  /*9970*/  @!P0 NANOSLEEP.SYNCS 0x989680 ;  /* 0x009896800000895d */ /* 0x004fea0003900000 */
[----:B------:R-:W2:Y:S02]  /*9980*/  @!P0 SYNCS.PHASECHK.TRANS64 P0, [R2+URZ+0x40], R4 ;  /* 0x00004004020085a7 */ /* 0x000ea400080010ff */
[----:B--2---:R-:W-:Y:S05]  /*9990*/  @!P0 BRA `(.L_x_156) ;  /* 0xfffffffc00f08947 */ /* 0x004fea000383ffff */
[----:B------:R-:W-:Y:S05]  /*99a0*/  BRA `(.L_x_33) ;  /* 0xffffff8400087947 */ /* 0x000fea000383ffff */
.L_x_39:
[----:B-1----:R1:W2:Y:S02]  /*99b0*/  SYNCS.PHASECHK.TRANS64.TRYWAIT P0, [R2+URZ+0xd0], R3 ;  /* 0x0000d003020075a7 */ /* 0x0022a400080011ff */
[----:B--2---:R-:W-:Y:S05]  /*99c0*/  @!P0 NANOSLEEP.SYNCS 0x989680 ;  /* 0x009896800000895d */ /* 0x004fea0003900000 */
[----:B------:R-:W2:Y:S02]  /*99d0*/  @!P0 SYNCS.PHASECHK.TRANS64 P0, [R2+URZ+0xd0], R3 ;  /* 0x0000d003020085a7 */ /* 0x000ea400080010ff */
[----:B--2---:R-:W-:Y:S05]  /*99e0*/  @!P0 BRA `(.L_x_39) ;  /* 0xfffffffc00f08947 */ /* 0x004fea000383ffff */
[----:B------:R-:W-:Y:S05]  /*99f0*/  BRA `(.L_x_157) ;  /* 0xffffff8400ac7947 */ /* 0x000fea000383ffff */
.L_x_43:
[----:B---3--:R-:W-:-:S07]  /*9a00*/  MOV R0, UR5 ;  /* 0x0000000500007c02 */ /* 0x008fce0008000f00 */
.L_x_158:
[----:B-1----:R1:W2:Y:S02]  /*9a10*/  SYNCS.PHASECHK.TRANS64.TRYWAIT P0, [R0+URZ], R2 ;  /* 0x00000002000075a7 */ /* 0x0022a400080011ff */
[----:B--2---:R-:W-:Y:S05]  /*9a20*/  @!P0 NANOSLEEP.SYNCS 0x989680 ;  /* 0x009896800000895d */ /* 0x004fea0003900000 */
[----:B------:R-:W2:Y:S02]  /*9a30*/  @!P0 SYNCS.PHASECHK.TRANS64 P0, [R0+URZ], R2 ;  /* 0x00000002000085a7 */ /* 0x000ea400080010ff */
[----:B--2---:R-:W-:Y:S05]  /*9a40*/  @!P0 BRA `(.L_x_158) ;  /* 0xfffffffc00f08947 */ /* 0x004fea000383ffff */
[----:B------:R-:W-:Y:S05]  /*9a50*/  BRA `(.L_x_159) ;  /* 0xffffff8c001c7947 */ /* 0x000fea000383ffff */
.L_x_44:
[----:B---3--:R-:W-:-:S07]  /*9a60*/  MOV R0, UR5 ;  /* 0x0000000500007c02 */ /* 0x008fce0008000f00 */
.L_x_160:
[----:B-1----:R1:W2:Y:S02]  /*9a70*/  SYNCS.PHASECHK.TRANS64.TRYWAIT P0, [R0+URZ], R3 ;  /* 0x00000003000075a7 */ /* 0x0022a400080011ff */
[----:B--2---:R-:W-:Y:S05]  /*9a80*/  @!P0 NANOSLEEP.SYNCS 0x989680 ;  /* 0x009896800000895d */ /* 0x004fea0003900000 */
[----:B------:R-:W2:Y:S02]  /*9a90*/  @!P0 SYNCS.PHASECHK.TRANS64 P0, [R0+URZ], R3 ;  /* 0x00000003000085a7 */ /* 0x000ea400080010ff */
[----:B--2---:R-:W-:Y:S05]  /*9aa0*/  @!P0 BRA `(.L_x_160) ;  /* 0xfffffffc00f08947 */ /* 0x004fea000383ffff */
[----:B------:R-:W-:Y:S05]  /*9ab0*/  BRA `(.L_x_161) ;  /* 0xffffff8c00287947 */ /* 0x000fea000383ffff */
.L_x_45:
[----:B---3--:R-:W-:-:S07]  /*9ac0*/  MOV R0, UR5 ;  /* 0x0000000500007c02 */ /* 0x008fce0008000f00 */
.L_x_162:
[----:B-1----:R1:W2:Y:S02]  /*9ad0*/  SYNCS.PHASECHK.TRANS64.TRYWAIT P0, [R0+URZ], R3 ;  /* 0x00000003000075a7 */ /* 0x0022a400080011ff */
[----:B--2---:R-:W-:Y:S05]  /*9ae0*/  @!P0 NANOSLEEP.SYNCS 0x989680 ;  /* 0x009896800000895d */ /* 0x004fea0003900000 */
[----:B------:R-:W2:Y:S02]  /*9af0*/  @!P0 SYNCS.PHASECHK.TRANS64 P0, [R0+URZ], R3 ;  /* 0x00000003000085a7 */ /* 0x000ea400080010ff */
[----:B--2---:R-:W-:Y:S05]  /*9b00*/  @!P0 BRA `(.L_x_162) ;  /* 0xfffffffc00f08947 */ /* 0x004fea000383ffff */
[----:B------:R-:W-:Y:S05]  /*9b10*/  BRA `(.L_x_163) ;  /* 0xffffff8c00347947 */ /* 0x000fea000383ffff */
.L_x_46:
[----:B---3--:R-:W-:-:S07]  /*9b20*/  MOV R0, UR5 ;  /* 0x0000000500007c02 */ /* 0x008fce0008000f00 */
.L_x_164:
[----:B-1----:R1:W2:Y:S02]  /*9b30*/  SYNCS.PHASECHK.TRANS64.TRYWAIT P0, [R0+URZ], R3 ;  /* 0x00000003000075a7 */ /* 0x0022a400080011ff */
[----:B--2---:R-:W-:Y:S05]  /*9b40*/  @!P0 NANOSLEEP.SYNCS 0x989680 ;  /* 0x009896800000895d */ /* 0x004fea0003900000 */
[----:B------:R-:W2:Y:S02]  /*9b50*/  @!P0 SYNCS.PHASECHK.TRANS64 P0, [R0+URZ], R3 ;  /* 0x00000003000085a7 */ /* 0x000ea400080010ff */
[----:B--2---:R-:W-:Y:S05]  /*9b60*/  @!P0 BRA `(.L_x_164) ;  /* 0xfffffffc00f08947 */ /* 0x004fea000383ffff */
[----:B------:R-:W-:Y:S05]  /*9b70*/  BRA `(.L_x_165) ;  /* 0xffffff8c00407947 */ /* 0x000fea000383ffff */
.L_x_47:
[----:B---3--:R-:W-:-:S07]  /*9b80*/  MOV R0, UR5 ;  /* 0x0000000500007c02 */ /* 0x008fce0008000f00 */
.L_x_166:
[----:B-1----:R1:W2:Y:S02]  /*9b90*/  SYNCS.PHASECHK.TRANS64.TRYWAIT P0, [R0+URZ], R3 ;  /* 0x00000003000075a7 */ /* 0x0022a400080011ff */
[----:B--2---:R-:W-:Y:S05]  /*9ba0*/  @!P0 NANOSLEEP.SYNCS 0x989680 ;  /* 0x009896800000895d */ /* 0x004fea0003900000 */
[----:B------:R-:W2:Y:S02]  /*9bb0*/  @!P0 SYNCS.PHASECHK.TRANS64 P0, [R0+URZ], R3 ;  /* 0x00000003000085a7 */ /* 0x000ea400080010ff */
[----:B--2---:R-:W-:Y:S05]  /*9bc0*/  @!P0 BRA `(.L_x_166) ;  /* 0xfffffffc00f08947 */ /* 0x004fea000383ffff */
[----:B------:R-:W-:Y:S05]  /*9bd0*/  BRA `(.L_x_167) ;  /* 0xffffff8c004c7947 */ /* 0x000fea000383ffff */
.L_x_48:
[----:B---3--:R-:W-:-:S07]  /*9be0*/  MOV R0, UR5 ;  /* 0x0000000500007c02 */ /* 0x008fce0008000f00 */
.L_x_168:
[----:B-1----:R1:W2:Y:S02]  /*9bf0*/  SYNCS.PHASECHK.TRANS64.TRYWAIT P0, [R0+URZ], R3 ;  /* 0x00000003000075a7 */ /* 0x0022a400080011ff */
[----:B--2---:R-:W-:Y:S05]  /*9c00*/  @!P0 NANOSLEEP.SYNCS 0x989680 ;  /* 0x009896800000895d */ /* 0x004fea0003900000 */
[----:B------:R-:W2:Y:S02]  /*9c10*/  @!P0 SYNCS.PHASECHK.TRANS64 P0, [R0+URZ], R3 ;  /* 0x00000003000085a7 */ /* 0x000ea400080010ff */
[----:B--2---:R-:W-:Y:S05]  /*9c20*/  @!P0 BRA `(.L_x_168) ;  /* 0xfffffffc00f08947 */ /* 0x004fea000383ffff */
[----:B------:R-:W-:Y:S05]  /*9c30*/  BRA `(.L_x_169) ;  /* 0xffffff8c00587947 */ /* 0x000fea000383ffff */
.L_x_49:
[----:B---3--:R-:W-:-:S07]  /*9c40*/  MOV R0, UR5 ;  /* 0x0000000500007c02 */ /* 0x008fce0008000f00 */
.L_x_170:
[----:B-1----:R1:W2:Y:S02]  /*9c50*/  SYNCS.PHASECHK.TRANS64.TRYWAIT P0, [R0+URZ], R3 ;  /* 0x00000003000075a7 */ /* 0x0022a400080011ff */
[----:B--2---:R-:W-:Y:S05]  /*9c60*/  @!P0 NANOSLEEP.SYNCS 0x989680 ;  /* 0x009896800000895d */ /* 0x004fea0003900000 */
[----:B------:R-:W2:Y:S02]  /*9c70*/  @!P0 SYNCS.PHASECHK.TRANS64 P0, [R0+URZ], R3 ;  /* 0x00000003000085a7 */ /* 0x000ea400080010ff */
[----:B--2---:R-:W-:Y:S05]  /*9c80*/  @!P0 BRA `(.L_x_170) ;  /* 0xfffffffc00f08947 */ /* 0x004fea000383ffff */
[----:B------:R-:W-:Y:S05]  /*9c90*/  BRA `(.L_x_171) ;  /* 0xffffff8c00647947 */ /* 0x000fea000383ffff */
.L_x_52:
[----:B-1----:R1:W2:Y:S02]  /*9ca0*/  SYNCS.PHASECHK.TRANS64.TRYWAIT P0, [R0+URZ+0x130], R4 ;  /* 0x00013004000075a7 */ /* 0x0022a400080011ff */
[----:B--2---:R-:W-:Y:S05]  /*9cb0*/  @!P0 NANOSLEEP.SYNCS 0x989680 ;  /* 0x009896800000895d */ /* 0x004fea0003900000 */
[----:B------:R-:W2:Y:S02]  /*9cc0*/  @!P0 SYNCS.PHASECHK.TRANS64 P0, [R0+URZ+0x130], R4 ;  /* 0x00013004000085a7 */ /* 0x000ea400080010ff */
[----:B--2---:R-:W-:Y:S05]  /*9cd0*/  @!P0 BRA `(.L_x_52) ;  /* 0xfffffffc00f08947 */ /* 0x004fea000383ffff */
[----:B------:R-:W-:Y:S05]  /*9ce0*/  BRA `(.L_x_172) ;  /* 0xffffff8c00c07947 */ /* 0x000fea000383ffff */
.L_x_53:
[----:B------:R-:W-:-:S07]  /*9cf0*/  MOV R0, UR5 ;  /* 0x0000000500007c02 */ /* 0x000fce0008000f00 */
.L_x_173:
[----:B-1----:R1:W2:Y:S02]  /*9d00*/  SYNCS.PHASECHK.TRANS64.TRYWAIT P0, [R0+URZ+0xe0], R5 ;  /* 0x0000e005000075a7 */ /* 0x0022a400080011ff */
[----:B--2---:R-:W-:Y:S05]  /*9d10*/  @!P0 NANOSLEEP.SYNCS 0x989680 ;  /* 0x009896800000895d */ /* 0x004fea0003900000 */
[----:B------:R-:W2:Y:S02]  /*9d20*/  @!P0 SYNCS.PHASECHK.TRANS64 P0, [R0+URZ+0xe0], R5 ;  /* 0x0000e005000085a7 */ /* 0x000ea400080010ff */
[----:B--2---:R-:W-:Y:S05]  /*9d30*/  @!P0 BRA `(.L_x_173) ;  /* 0xfffffffc00f08947 */ /* 0x004fea000383ffff */
[----:B------:R-:W-:Y:S05]  /*9d40*/  BRA `(.L_x_174) ;  /* 0xffffff8c00d07947 */ /* 0x000fea000383ffff */
.L_x_54:
[----:B-1----:R1:W2:Y:S02]  /*9d50*/  SYNCS.PHASECHK.TRANS64.TRYWAIT P1, [R0+URZ+0xd0], R4 ;  /* 0x0000d004000075a7 */ /* 0x0022a400080211ff */
[----:B--2---:R-:W-:Y:S05]  /*9d60*/  @!P1 NANOSLEEP.SYNCS 0x989680 ;  /* 0x009896800000995d */ /* 0x004fea0003900000 */
[----:B------:R-:W2:Y:S02]  /*9d70*/  @!P1 SYNCS.PHASECHK.TRANS64 P1, [R0+URZ+0xd0], R4 ;  /* 0x0000d004000095a7 */ /* 0x000ea400080210ff */
[----:B--2---:R-:W-:Y:S05]  /*9d80*/  @!P1 BRA `(.L_x_54) ;  /* 0xfffffffc00f09947 */ /* 0x004fea000383ffff */
[----:B------:R-:W-:Y:S05]  /*9d90*/  BRA `(.L_x_175) ;  /* 0xffffff9000007947 */ /* 0x000fea000383ffff */
.L_x_57:
[----:B------:R-:W-:-:S07]  /*9da0*/  MOV R0, UR5 ;  /* 0x0000000500007c02 */ /* 0x000fce0008000f00 */
.L_x_176:
[----:B-1----:R1:W2:Y:S02]  /*9db0*/  SYNCS.PHASECHK.TRANS64.TRYWAIT P0, [R0+URZ+0xe0], R2 ;  /* 0x0000e002000075a7 */ /* 0x0022a400080011ff */
[----:B--2---:R-:W-:Y:S05]  /*9dc0*/  @!P0 NANOSLEEP.SYNCS 0x989680 ;  /* 0x009896800000895d */ /* 0x004fea0003900000 */
[----:B------:R-:W2:Y:S02]  /*9dd0*/  @!P0 SYNCS.PHASECHK.TRANS64 P0, [R0+URZ+0xe0], R2 ;  /* 0x0000e002000085a7 */ /* 0x000ea400080010ff */
[----:B--2---:R-:W-:Y:S05]  /*9de0*/  @!P0 BRA `(.L_x_176) ;  /* 0xfffffffc00f08947 */ /* 0x004fea000383ffff */
[----:B------:R-:W-:Y:S05]  /*9df0*/  BRA `(.L_x_56) ;  /* 0xffffff9000547947 */ /* 0x000fea000383ffff */
.L_x_66:
[----:B-1----:R-:W-:-:S04]  /*9e00*/  MOV R4, UR6 ;  /* 0x0000000600047c02 */ /* 0x002fc80008000f00 */
[----:B------:R1:W2:Y:S03]  /*9e10*/  SYNCS.PHASECHK.TRANS64.TRYWAIT P0, [R4+URZ+0x8], R5 ;  /* 0x00000805040075a7 */ /* 0x0002a600080011ff */
[----:B--2---:R-:W-:Y:S05]  /*9e20*/  @!P0 NANOSLEEP.SYNCS 0x989680 ;  /* 0x009896800000895d */ /* 0x004fea0003900000 */
[----:B------:R-:W2:Y:S02]  /*9e30*/  @!P0 SYNCS.PHASECHK.TRANS64 P0, [R4+URZ+0x8], R5 ;  /* 0x00000805040085a7 */ /* 0x000ea400080010ff */
[----:B--2---:R-:W-:Y:S05]  /*9e40*/  @!P0 BRA `(.L_x_66) ;  /* 0xfffffffc00ec8947 */ /* 0x004fea000383ffff */
[----:B------:R-:W-:Y:S05]  /*9e50*/  BRA `(.L_x_65) ;  /* 0xffffff9400087947 */ /* 0x000fea000383ffff */
.L_x_68:
[----:B------:R-:W-:Y:S01]  /*9e60*/  BSSY B0, `(.L_x_177) ;  /* 0x0000006000007945 */ /* 0x000fe20003800000 */
[----:B------:R-:W-:-:S07]  /*9e70*/  MOV R15, 0xffffffff ;  /* 0xffffffff000f7802 */ /* 0x000fce0000000f00 */
[----:B-1---5:R-:W-:Y:S05]  /*9e80*/  WARPSYNC.COLLECTIVE R15, `(.L_x_178) ;  /* 0x000000000f0c7348 */ /* 0x022fea0003c00000 */
[----:B------:R-:W-:Y:S02]  /*9e90*/  ELECT P6, UR79, PT ;  /* 0x00000000004f782f */ /* 0x000fe400038c0000 */
[----:B------:R-:W-:Y:S01]  /*9ea0*/  MOV R14, UR79 ;  /* 0x0000004f000e7c02 */ /* 0x000fe20008000f00 */
[----:B-1---5:R-:W-:Y:S10]  /*9eb0*/  ENDCOLLECTIVE ;  /* 0x000000000000791b */ /* 0x022ff40003800000 */
.L_x_178:
[----:B------:R-:W-:Y:S05]  /*9ec0*/  BSYNC B0 ;  /* 0x0000000000007941 */ /* 0x000fea0003800000 */
.L_x_177:
[----:B------:R-:W-:Y:S05]  /*9ed0*/  BRA `(.L_x_179) ;  /* 0xffffff9400387947 */ /* 0x000fea000383ffff */
.L_x_70:
[----:B-1----:R-:W-:-:S04]  /*9ee0*/  MOV R2, UR6 ;  /* 0x0000000600027c02 */ /* 0x002fc80008000f00 */
[----:B------:R1:W2:Y:S03]  /*9ef0*/  SYNCS.PHASECHK.TRANS64.TRYWAIT P0, [R2+URZ+0x8], R3 ;  /* 0x00000803020075a7 */ /* 0x0002a600080011ff */
[----:B--2---:R-:W-:Y:S05]  /*9f00*/  @!P0 NANOSLEEP.SYNCS 0x989680 ;  /* 0x009896800000895d */ /* 0x004fea0003900000 */
[----:B------:R-:W2:Y:S02]  /*9f10*/  @!P0 SYNCS.PHASECHK.TRANS64 P0, [R2+URZ+0x8], R3 ;  /* 0x00000803020085a7 */ /* 0x000ea400080010ff */
[----:B--2---:R-:W-:Y:S05]  /*9f20*/  @!P0 BRA `(.L_x_70) ;  /* 0xfffffffc00ec8947 */ /* 0x004fea000383ffff */
[----:B------:R-:W-:Y:S05]  /*9f30*/  BRA `(.L_x_69) ;  /* 0xffffff94003c7947 */ /* 0x000fea000383ffff */
.L_x_71:
[----:B-1----:R1:W2:Y:S02]  /*9f40*/  SYNCS.PHASECHK.TRANS64.TRYWAIT P0, [R0+URZ+0xd0], R4 ;  /* 0x0000d004000075a7 */ /* 0x0022a400080011ff */
[----:B--2---:R-:W-:Y:S05]  /*9f50*/  @!P0 NANOSLEEP.SYNCS 0x989680 ;  /* 0x009896800000895d */ /* 0x004fea0003900000 */
[----:B------:R-:W2:Y:S02]  /*9f60*/  @!P0 SYNCS.PHASECHK.TRANS64 P0, [R0+URZ+0xd0], R4 ;  /* 0x0000d004000085a7 */ /* 0x000ea400080010ff */
[----:B--2---:R-:W-:Y:S05]  /*9f70*/  @!P0 BRA `(.L_x_71) ;  /* 0xfffffffc00f08947 */ /* 0x004fea000383ffff */
[----:B------:R-:W-:Y:S05]  /*9f80*/  BRA `(.L_x_180) ;  /* 0xffffff9800287947 */ /* 0x000fea000383ffff */
.L_x_73:
[----:B------:R-:W-:-:S07]  /*9f90*/  MOV R0, UR9 ;  /* 0x0000000900007c02 */ /* 0x000fce0008000f00 */
.L_x_181:
[----:B-1----:R1:W2:Y:S02]  /*9fa0*/  SYNCS.PHASECHK.TRANS64.TRYWAIT P0, [R0+URZ+0x110], R4 ;  /* 0x00011004000075a7 */ /* 0x0022a400080011ff */
[----:B--2---:R-:W-:Y:S05]  /*9fb0*/  @!P0 NANOSLEEP.SYNCS 0x989680 ;  /* 0x009896800000895d */ /* 0x004fea0003900000 */
[----:B------:R-:W2:Y:S02]  /*9fc0*/  @!P0 SYNCS.PHASECHK.TRANS64 P0, [R0+URZ+0x110], R4 ;  /* 0x00011004000085a7 */ /* 0x000ea400080010ff */
[----:B--2---:R-:W-:Y:S05]  /*9fd0*/  @!P0 BRA `(.L_x_181) ;  /* 0xfffffffc00f08947 */ /* 0x004fea000383ffff */
[----:B------:R-:W-:Y:S05]  /*9fe0*/  BRA `(.L_x_182) ;  /* 0xffffff9800747947 */ /* 0x000fea000383ffff */
.L_x_76:
[----:B------:R-:W-:Y:S07]  /*9ff0*/  MOV R0, UR8 ;  /* 0x0000000800007c02 */ /* 0x000fee0008000f00 */
.L_x_183:
[----:B-1----:R1:W2:Y:S02]  /*a000*/  SYNCS.PHASECHK.TRANS64.TRYWAIT P0, [R0+URZ], R4 ;  /* 0x00000004000075a7 */ /* 0x0022a400080011ff */
[----:B--2---:R-:W-:Y:S05]  /*a010*/  @!P0 NANOSLEEP.SYNCS 0x989680 ;  /* 0x009896800000895d */ /* 0x004fea0003900000 */
[----:B------:R-:W2:Y:S02]  /*a020*/  @!P0 SYNCS.PHASECHK.TRANS64 P0, [R0+URZ], R4 ;  /* 0x00000004000085a7 */ /* 0x000ea400080010ff */
[----:B--2---:R-:W-:Y:S05]  /*a030*/  @!P0 BRA `(.L_x_183) ;  /* 0xfffffffc00f08947 */ /* 0x004fea000383ffff */
[----:B------:R-:W-:Y:S05]  /*a040*/  BRA `(.L_x_75) ;  /* 0xffffff9800887947 */ /* 0x000fea000383ffff */
.L_x_80:
[----:B-1----:R-:W-:-:S07]  /*a050*/  MOV R0, UR8 ;  /* 0x0000000800007c02 */ /* 0x002fce0008000f00 */
.L_x_184:
[----:B-1----:R1:W2:Y:S02]  /*a060*/  SYNCS.PHASECHK.TRANS64.TRYWAIT P0, [R0+URZ], R2 ;  /* 0x00000002000075a7 */ /* 0x0022a400080011ff */
[----:B--2---:R-:W-:Y:S05]  /*a070*/  @!P0 NANOSLEEP.SYNCS 0x989680 ;  /* 0x009896800000895d */ /* 0x004fea0003900000 */
[----:B------:R-:W2:Y:S02]  /*a080*/  @!P0 SYNCS.PHASECHK.TRANS64 P0, [R0+URZ], R2 ;  /* 0x00000002000085a7 */ /* 0x000ea400080010ff */
[----:B--2---:R-:W-:Y:S05]  /*a090*/  @!P0 BRA `(.L_x_184) ;  /* 0xfffffffc00f08947 */ /* 0x004fea000383ffff */
[----:B------:R-:W-:Y:S05]  /*a0a0*/  BRA `(.L_x_185) ;  /* 0xffffff9c007c7947 */ /* 0x000fea000383ffff */
.L_x_81:
[----:B------:R-:W-:-:S07]  /*a0b0*/  MOV R0, UR8 ;  /* 0x0000000800007c02 */ /* 0x000fce0008000f00 */
.L_x_186:
[----:B-1----:R1:W2:Y:S02]  /*a0c0*/  SYNCS.PHASECHK.TRANS64.TRYWAIT P0, [R0+URZ], R3 ;  /* 0x00000003000075a7 */ /* 0x0022a400080011ff */
[----:B--2---:R-:W-:Y:S05]  /*a0d0*/  @!P0 NANOSLEEP.SYNCS 0x989680 ;  /* 0x009896800000895d */ /* 0x004fea0003900000 */
[----:B------:R-:W2:Y:S02]  /*a0e0*/  @!P0 SYNCS.PHASECHK.TRANS64 P0, [R0+URZ], R3 ;  /* 0x00000003000085a7 */ /* 0x000ea400080010ff */
[----:B--2---:R-:W-:Y:S05]  /*a0f0*/  @!P0 BRA `(.L_x_186) ;  /* 0xfffffffc00f08947 */ /* 0x004fea000383ffff */
[----:B------:R-:W-:Y:S05]  /*a100*/  BRA `(.L_x_187) ;  /* 0xffffff9c00887947 */ /* 0x000fea000383ffff */
.L_x_82:
[----:B------:R-:W-:-:S07]  /*a110*/  MOV R0, UR8 ;  /* 0x0000000800007c02 */ /* 0x000fce0008000f00 */
.L_x_188:
[----:B-1----:R1:W2:Y:S02]  /*a120*/  SYNCS.PHASECHK.TRANS64.TRYWAIT P0, [R0+URZ], R3 ;  /* 0x00000003000075a7 */ /* 0x0022a400080011ff */
[----:B--2---:R-:W-:Y:S05]  /*a130*/  @!P0 NANOSLEEP.SYNCS 0x989680 ;  /* 0x009896800000895d */ /* 0x004fea0003900000 */
[----:B------:R-:W2:Y:S02]  /*a140*/  @!P0 SYNCS.PHASECHK.TRANS64 P0, [R0+URZ], R3 ;  /* 0x00000003000085a7 */ /* 0x000ea400080010ff */
[----:B--2---:R-:W-:Y:S05]  /*a150*/  @!P0 BRA `(.L_x_188) ;  /* 0xfffffffc00f08947 */ /* 0x004fea000383ffff */
[----:B------:R-:W-:Y:S05]  /*a160*/  BRA `(.L_x_189) ;  /* 0xffffff9c00947947 */ /* 0x000fea000383ffff */
.L_x_85:
[----:B------:R-:W-:-:S07]  /*a170*/  MOV R0, UR7 ;  /* 0x0000000700007c02 */ /* 0x000fce0008000f00 */
.L_x_190:
[----:B-1----:R1:W2:Y:S02]  /*a180*/  SYNCS.PHASECHK.TRANS64.TRYWAIT P1, [R0+URZ+0x150], R2 ;  /* 0x00015002000075a7 */ /* 0x0022a400080211ff */
[----:B--2---:R-:W-:Y:S05]  /*a190*/  @!P1 NANOSLEEP.SYNCS 0x989680 ;  /* 0x009896800000995d */ /* 0x004fea0003900000 */
[----:B------:R-:W2:Y:S02]  /*a1a0*/  @!P1 SYNCS.PHASECHK.TRANS64 P1, [R0+URZ+0x150], R2 ;  /* 0x00015002000095a7 */ /* 0x000ea400080210ff */
[----:B--2---:R-:W-:Y:S05]  /*a1b0*/  @!P1 BRA `(.L_x_190) ;  /* 0xfffffffc00f09947 */ /* 0x004fea000383ffff */
[----:B------:R-:W-:Y:S05]  /*a1c0*/  BRA `(.L_x_191) ;  /* 0xffffff9c00e07947 */ /* 0x000fea000383ffff */
.L_x_90:
[----:B--2---:R2:W4:Y:S02]  /*a1d0*/  SYNCS.PHASECHK.TRANS64.TRYWAIT P0, [R0+URZ+0xd0], R2 ;  /* 0x0000d002000075a7 */ /* 0x00452400080011ff */
[----:B----4-:R-:W-:Y:S05]  /*a1e0*/  @!P0 NANOSLEEP.SYNCS 0x989680 ;  /* 0x009896800000895d */ /* 0x010fea0003900000 */
[----:B------:R-:W4:Y:S02]  /*a1f0*/  @!P0 SYNCS.PHASECHK.TRANS64 P0, [R0+URZ+0xd0], R2 ;  /* 0x0000d002000085a7 */ /* 0x000f2400080010ff */
[----:B----4-:R-:W-:Y:S05]  /*a200*/  @!P0 BRA `(.L_x_90) ;  /* 0xfffffffc00f08947 */ /* 0x010fea000383ffff */
[----:B------:R-:W-:Y:S05]  /*a210*/  BRA `(.L_x_192) ;  /* 0xffffffa000f47947 */ /* 0x000fea000383ffff */
.L_x_93:
[----:B------:R-:W-:Y:S07]  /*a220*/  MOV R0, UR6 ;  /* 0x0000000600007c02 */ /* 0x000fee0008000f00 */
.L_x_193:
[----:B--2---:R2:W4:Y:S02]  /*a230*/  SYNCS.PHASECHK.TRANS64.TRYWAIT P0, [R0+URZ+0xc8], R2 ;  /* 0x0000c802000075a7 */ /* 0x00452400080011ff */
[----:B----4-:R-:W-:Y:S05]  /*a240*/  @!P0 NANOSLEEP.SYNCS 0x989680 ;  /* 0x009896800000895d */ /* 0x010fea0003900000 */
[----:B------:R-:W4:Y:S02]  /*a250*/  @!P0 SYNCS.PHASECHK.TRANS64 P0, [R0+URZ+0xc8], R2 ;  /* 0x0000c802000085a7 */ /* 0x000f2400080010ff */
[----:B----4-:R-:W-:Y:S05]  /*a260*/  @!P0 BRA `(.L_x_193) ;  /* 0xfffffffc00f08947 */ /* 0x010fea000383ffff */
[----:B------:R-:W-:Y:S05]  /*a270*/  BRA `(.L_x_92) ;  /* 0xffffffa400d47947 */ /* 0x000fea000383ffff */
.L_x_96:
[----:B------:R-:W-:Y:S07]  /*a280*/  MOV R0, UR6 ;  /* 0x0000000600007c02 */ /* 0x000fee0008000f00 */
.L_x_194:
[----:B-1----:R1:W2:Y:S02]  /*a290*/  SYNCS.PHASECHK.TRANS64.TRYWAIT P0, [R0+URZ+0xa0], R14 ;  /* 0x0000a00e000075a7 */ /* 0x0022a400080011ff */
[----:B--2---:R-:W-:Y:S05]  /*a2a0*/  @!P0 NANOSLEEP.SYNCS 0x989680 ;  /* 0x009896800000895d */ /* 0x004fea0003900000 */
[----:B------:R-:W2:Y:S02]  /*a2b0*/  @!P0 SYNCS.PHASECHK.TRANS64 P0, [R0+URZ+0xa0], R14 ;  /* 0x0000a00e000085a7 */ /* 0x000ea400080010ff */
[----:B--2---:R-:W-:Y:S05]  /*a2c0*/  @!P0 BRA `(.L_x_194) ;  /* 0xfffffffc00f08947 */ /* 0x004fea000383ffff */
[----:B------:R-:W-:Y:S05]  /*a2d0*/  BRA `(.L_x_195) ;  /* 0xffffffa8004c7947 */ /* 0x000fea000383ffff */
.L_x_97:
[----:B------:R-:W-:Y:S07]  /*a2e0*/  MOV R0, UR6 ;  /* 0x0000000600007c02 */ /* 0x000fee0008000f00 */
.L_x_196:
[----:B-1----:R1:W2:Y:S02]  /*a2f0*/  SYNCS.PHASECHK.TRANS64.TRYWAIT P0, [R0+URZ+0xa8], R14 ;  /* 0x0000a80e000075a7 */ /* 0x0022a400080011ff */
[----:B--2---:R-:W-:Y:S05]  /*a300*/  @!P0 NANOSLEEP.SYNCS 0x989680 ;  /* 0x009896800000895d */ /* 0x004fea0003900000 */
[----:B------:R-:W2:Y:S02]  /*a310*/  @!P0 SYNCS.PHASECHK.TRANS64 P0, [R0+URZ+0xa8], R14 ;  /* 0x0000a80e000085a7 */ /* 0x000ea400080010ff */
[----:B--2---:R-:W-:Y:S05]  /*a320*/  @!P0 BRA `(.L_x_196) ;  /* 0xfffffffc00f08947 */ /* 0x004fea000383ffff */
[----:B------:R-:W-:Y:S05]  /*a330*/  BRA `(.L_x_197) ;  /* 0xffffffa800887947 */ /* 0x000fea000383ffff */
.L_x_98:
[----:B------:R-:W-:Y:S07]  /*a340*/  MOV R0, UR6 ;  /* 0x0000000600007c02 */ /* 0x000fee0008000f00 */
.L_x_198:
[----:B-1----:R1:W2:Y:S02]  /*a350*/  SYNCS.PHASECHK.TRANS64.TRYWAIT P0, [R0+URZ+0xb0], R14 ;  /* 0x0000b00e000075a7 */ /* 0x0022a400080011ff */
[----:B--2---:R-:W-:Y:S05]  /*a360*/  @!P0 NANOSLEEP.SYNCS 0x989680 ;  /* 0x009896800000895d */ /* 0x004fea0003900000 */
[----:B------:R-:W2:Y:S02]  /*a370*/  @!P0 SYNCS.PHASECHK.TRANS64 P0, [R0+URZ+0xb0], R14 ;  /* 0x0000b00e000085a7 */ /* 0x000ea400080010ff */
[----:B--2---:R-:W-:Y:S05]  /*a380*/  @!P0 BRA `(.L_x_198) ;  /* 0xfffffffc00f08947 */ /* 0x004fea000383ffff */
[----:B------:R-:W-:Y:S05]  /*a390*/  BRA `(.L_x_199) ;  /* 0xffffffa800cc7947 */ /* 0x000fea000383ffff */
.L_x_99:
[----:B------:R-:W-:Y:S07]  /*a3a0*/  MOV R0, UR6 ;  /* 0x0000000600007c02 */ /* 0x000fee0008000f00 */
.L_x_200:
[----:B-1----:R1:W2:Y:S02]  /*a3b0*/  SYNCS.PHASECHK.TRANS64.TRYWAIT P0, [R0+URZ+0xb8], R14 ;  /* 0x0000b80e000075a7 */ /* 0x0022a400080011ff */
[----:B--2---:R-:W-:Y:S05]  /*a3c0*/  @!P0 NANOSLEEP.SYNCS 0x989680 ;  /* 0x009896800000895d */ /* 0x004fea0003900000 */
[----:B------:R-:W2:Y:S02]  /*a3d0*/  @!P0 SYNCS.PHASECHK.TRANS64 P0, [R0+URZ+0xb8], R14 ;  /* 0x0000b80e000085a7 */ /* 0x000ea400080010ff */
[----:B--2---:R-:W-:Y:S05]  /*a3e0*/  @!P0 BRA `(.L_x_200) ;  /* 0xfffffffc00f08947 */ /* 0x004fea000383ffff */
[----:B------:R-:W-:Y:S05]  /*a3f0*/  BRA `(.L_x_201) ;  /* 0xffffffac00507947 */ /* 0x000fea000383ffff */
.L_x_101:
[----:B------:R-:W-:-:S07]  /*a400*/  MOV R0, UR6 ;  /* 0x0000000600007c02 */ /* 0x000fce0008000f00 */
.L_x_202:
[----:B-1----:R1:W4:Y:S02]  /*a410*/  SYNCS.PHASECHK.TRANS64.TRYWAIT P0, [R0+URZ+0xa0], R2 ;  /* 0x0000a002000075a7 */ /* 0x00232400080011ff */
[----:B----4-:R-:W-:Y:S05]  /*a420*/  @!P0 NANOSLEEP.SYNCS 0x989680 ;  /* 0x009896800000895d */ /* 0x010fea0003900000 */
[----:B------:R-:W4:Y:S02]  /*a430*/  @!P0 SYNCS.PHASECHK.TRANS64 P0, [R0+URZ+0xa0], R2 ;  /* 0x0000a002000085a7 */ /* 0x000f2400080010ff */
[----:B----4-:R-:W-:Y:S05]  /*a440*/  @!P0 BRA `(.L_x_202) ;  /* 0xfffffffc00f08947 */ /* 0x010fea000383ffff */
[----:B------:R-:W-:Y:S05]  /*a450*/  BRA `(.L_x_203) ;  /* 0xffffffac00c07947 */ /* 0x000fea000383ffff */
.L_x_102:
[----:B-1----:R-:W-:-:S07]  /*a460*/  MOV R0, UR6 ;  /* 0x0000000600007c02 */ /* 0x002fce0008000f00 */
.L_x_204:
[----:B-1----:R1:W4:Y:S02]  /*a470*/  SYNCS.PHASECHK.TRANS64.TRYWAIT P0, [R0+URZ+0xa8], R2 ;  /* 0x0000a802000075a7 */ /* 0x00232400080011ff */
[----:B----4-:R-:W-:Y:S05]  /*a480*/  @!P0 NANOSLEEP.SYNCS 0x989680 ;  /* 0x009896800000895d */ /* 0x010fea0003900000 */
[----:B------:R-:W4:Y:S02]  /*a490*/  @!P0 SYNCS.PHASECHK.TRANS64 P0, [R0+URZ+0xa8], R2 ;  /* 0x0000a802000085a7 */ /* 0x000f2400080010ff */
[----:B----4-:R-:W-:Y:S05]  /*a4a0*/  @!P0 BRA `(.L_x_204) ;  /* 0xfffffffc00f08947 */ /* 0x010fea000383ffff */
[----:B------:R-:W-:Y:S05]  /*a4b0*/  BRA `(.L_x_205) ;  /* 0xffffffac00b07947 */ /* 0x000fea000383ffff */
.L_x_103:
[----:B-1----:R-:W-:-:S07]  /*a4c0*/  MOV R0, UR6 ;  /* 0x0000000600007c02 */ /* 0x002fce0008000f00 */
.L_x_206:
[----:B-1----:R1:W4:Y:S02]  /*a4d0*/  SYNCS.PHASECHK.TRANS64.TRYWAIT P0, [R0+URZ+0xb0], R2 ;  /* 0x0000b002000075a7 */ /* 0x00232400080011ff */
[----:B----4-:R-:W-:Y:S05]  /*a4e0*/  @!P0 NANOSLEEP.SYNCS 0x989680 ;  /* 0x009896800000895d */ /* 0x010fea0003900000 */
[----:B------:R-:W4:Y:S02]  /*a4f0*/  @!P0 SYNCS.PHASECHK.TRANS64 P0, [R0+URZ+0xb0], R2 ;  /* 0x0000b002000085a7 */ /* 0x000f2400080010ff */
[----:B----4-:R-:W-:Y:S05]  /*a500*/  @!P0 BRA `(.L_x_206) ;  /* 0xfffffffc00f08947 */ /* 0x010fea000383ffff */
[----:B------:R-:W-:Y:S05]  /*a510*/  BRA `(.L_x_207) ;  /* 0xffffffac00a07947 */ /* 0x000fea000383ffff */
.L_x_105:
[----:B--2---:R2:W4:Y:S02]  /*a520*/  SYNCS.PHASECHK.TRANS64.TRYWAIT P0, [R0+URZ+0xd0], R2 ;  /* 0x0000d002000075a7 */ /* 0x00452400080011ff */
[----:B----4-:R-:W-:Y:S05]  /*a530*/  @!P0 NANOSLEEP.SYNCS 0x989680 ;  /* 0x009896800000895d */ /* 0x010fea0003900000 */
[----:B------:R-:W4:Y:S02]  /*a540*/  @!P0 SYNCS.PHASECHK.TRANS64 P0, [R0+URZ+0xd0], R2 ;  /* 0x0000d002000085a7 */ /* 0x000f2400080010ff */
[----:B----4-:R-:W-:Y:S05]  /*a550*/  @!P0 BRA `(.L_x_105) ;  /* 0xfffffffc00f08947 */ /* 0x010fea000383ffff */
[----:B------:R-:W-:Y:S05]  /*a560*/  BRA `(.L_x_208) ;  /* 0xffffffb0007c7947 */ /* 0x000fea000383ffff */
.L_x_117:
[----:B-1----:R-:W-:Y:S04]  /*a570*/  MOV R3, UR48 ;  /* 0x0000003000037c02 */ /* 0x002fe80008000f00 */
[----:B------:R1:W2:Y:S03]  /*a580*/  SYNCS.PHASECHK.TRANS64.TRYWAIT P0, [R3+URZ+0x80], R4 ;  /* 0x00008004030075a7 */ /* 0x0002a600080011ff */
[----:B--2---:R-:W-:Y:S05]  /*a590*/  @!P0 NANOSLEEP.SYNCS 0x989680 ;  /* 0x009896800000895d */ /* 0x004fea0003900000 */
[----:B------:R-:W2:Y:S02]  /*a5a0*/  @!P0 SYNCS.PHASECHK.TRANS64 P0, [R3+URZ+0x80], R4 ;  /* 0x00008004030085a7 */ /* 0x000ea400080010ff */
[----:B--2---:R-:W-:Y:S05]  /*a5b0*/  @!P0 BRA `(.L_x_117) ;  /* 0xfffffffc00ec8947 */ /* 0x004fea000383ffff */
[----:B------:R-:W-:Y:S05]  /*a5c0*/  BRA `(.L_x_116) ;  /* 0xffffffbc00d07947 */ /* 0x000fea000383ffff */
.L_x_119:
[----:B-1----:R1:W4:Y:S02]  /*a5d0*/  SYNCS.PHASECHK.TRANS64.TRYWAIT P1, [R120+URZ+0xf0], R0 ;  /* 0x0000f000780075a7 */ /* 0x00232400080211ff */
[----:B----4-:R-:W-:Y:S05]  /*a5e0*/  @!P1 NANOSLEEP.SYNCS 0x989680 ;  /* 0x009896800000995d */ /* 0x010fea0003900000 */
[----:B------:R-:W4:Y:S02]  /*a5f0*/  @!P1 SYNCS.PHASECHK.TRANS64 P1, [R120+URZ+0xf0], R0 ;  /* 0x0000f000780095a7 */ /* 0x000f2400080210ff */
[----:B----4-:R-:W-:Y:S05]  /*a600*/  @!P1 BRA `(.L_x_119) ;  /* 0xfffffffc00f09947 */ /* 0x010fea000383ffff */
[----:B------:R-:W-:Y:S05]  /*a610*/  BRA `(.L_x_118) ;  /* 0xffffffbc00f87947 */ /* 0x000fea000383ffff */
.L_x_128:
[----:B---3--:R3:W4:Y:S02]  /*a620*/  SYNCS.PHASECHK.TRANS64.TRYWAIT P0, [R3+URZ+0x80], R0 ;  /* 0x00008000030075a7 */ /* 0x00872400080011ff */
[----:B----4-:R-:W-:Y:S05]  /*a630*/  @!P0 NANOSLEEP.SYNCS 0x989680 ;  /* 0x009896800000895d */ /* 0x010fea0003900000 */
[----:B------:R-:W4:Y:S02]  /*a640*/  @!P0 SYNCS.PHASECHK.TRANS64 P0, [R3+URZ+0x80], R0 ;  /* 0x00008000030085a7 */ /* 0x000f2400080010ff */
[----:B----4-:R-:W-:Y:S05]  /*a650*/  @!P0 BRA `(.L_x_128) ;  /* 0xfffffffc00f08947 */ /* 0x010fea000383ffff */
[----:B------:R-:W-:Y:S05]  /*a660*/  BRA `(.L_x_127) ;  /* 0xffffffc800d47947 */ /* 0x000fea000383ffff */
.L_x_136:
[----:B---3--:R3:W4:Y:S02]  /*a670*/  SYNCS.PHASECHK.TRANS64.TRYWAIT P0, [R0+URZ+0x80], R7 ;  /* 0x00008007000075a7 */ /* 0x00872400080011ff */
[----:B----4-:R-:W-:Y:S05]  /*a680*/  @!P0 NANOSLEEP.SYNCS 0x989680 ;  /* 0x009896800000895d */ /* 0x010fea0003900000 */
[----:B------:R-:W4:Y:S02]  /*a690*/  @!P0 SYNCS.PHASECHK.TRANS64 P0, [R0+URZ+0x80], R7 ;  /* 0x00008007000085a7 */ /* 0x000f2400080010ff */
[----:B----4-:R-:W-:Y:S05]  /*a6a0*/  @!P0 BRA `(.L_x_136) ;  /* 0xfffffffc00f08947 */ /* 0x010fea000383ffff */
[----:B------:R-:W-:Y:S05]  /*a6b0*/  BRA `(.L_x_135) ;  /* 0xffffffd400d47947 */ /* 0x000fea000383ffff */
.L_x_144:
[----:B---3--:R3:W4:Y:S02]  /*a6c0*/  SYNCS.PHASECHK.TRANS64.TRYWAIT P0, [R0+URZ+0x80], R6 ;  /* 0x00008006000075a7 */ /* 0x00872400080011ff */
[----:B----4-:R-:W-:Y:S05]  /*a6d0*/  @!P0 NANOSLEEP.SYNCS 0x989680 ;  /* 0x009896800000895d */ /* 0x010fea0003900000 */
[----:B------:R-:W4:Y:S02]  /*a6e0*/  @!P0 SYNCS.PHASECHK.TRANS64 P0, [R0+URZ+0x80], R6 ;  /* 0x00008006000085a7 */ /* 0x000f2400080010ff */
[----:B----4-:R-:W-:Y:S05]  /*a6f0*/  @!P0 BRA `(.L_x_144) ;  /* 0xfffffffc00f08947 */ /* 0x010fea000383ffff */
[----:B------:R-:W-:Y:S05]  /*a700*/  BRA `(.L_x_143) ;  /* 0xffffffe000d47947 */ /* 0x000fea000383ffff */
        .weak           $__internal_0_$__cuda_sm10x_tcgen05_guardrail_trap_col_being_dealloced_not_returned_by_alloc
        .type           $__internal_0_$__cuda_sm10x_tcgen05_guardrail_trap_col_being_dealloced_not_returned_by_alloc,@function
        .size           $__internal_0_$__cuda_sm10x_tcgen05_guardrail_trap_col_being_dealloced_not_returned_by_alloc,($__internal_1_$__cuda_sm10x_tcgen05_guardrail_trap_phase_invalid_during_alloc - $__internal_0_$__cuda_sm10x_tcgen05_guardrail_trap_col_being_dealloced_not_returned_by_alloc)
$__internal_0_$__cuda_sm10x_tcgen05_guardrail_trap_col_being_dealloced_not_returned_by_alloc:
[----:B------:R-:W-:Y:S05]  /*a710*/  BPT.TRAP 0x1 ;  /* 0x000000040000795c */ /* 0x000fea0000300000 */
[----:B------:R-:W-:-:S04]  /*a720*/  HFMA2 R3, -RZ, RZ, 0, 0 ;  /* 0x00000000ff037431 */ /* 0x000fc800000001ff */
[----:B------:R-:W-:Y:S05]  /*a730*/  RET.REL.NODEC R2 `(_ZN7cutlass13device_kernelINS_4gemm6kernel13GemmUniversalIN4cute5tupleIJiiiiEEENS1_10collective13CollectiveMmaINS1_35MainloopSm100TmaUmmaWarpSpecializedILi8ELi2ELi4ENS5_IJNS4_1CILi2EEENSA_ILi1EEESC_EEEEENS5_IJNSA_ILi256EEENSA_ILi128EEENSA_ILi64EEEEEENS_6half_tENS5_IJlSC_lEEESJ_SK_NS4_8TiledMMAINS4_8MMA_AtomIJNS4_26SM100_MMA_F16BF16_2x1SM_SSISJ_SJ_fLi256ELi128ELNS4_4UMMA5MajorE0ELSP_0ELNSO_7ScaleInE0ELSQ_0EEEEEENS4_6LayoutINS5_IJSC_SC_SC_EEENS5_IJNSA_ILi0EEESV_SV_EEEEENS5_IJNS4_10UnderscoreESY_SY_EEEEENS4_18SM100_TMA_2SM_LOADENS4_14ComposedLayoutINS4_7SwizzleILi3ELi4ELi3EEENS4_18smem_ptr_flag_bitsILi16EEENST_INS5_IJNSA_ILi8EEESH_EEENS5_IJSH_SC_EEEEEEEvNS4_8identityES11_S1B_vS1C_EENS_8epilogue10collective18CollectiveEpilogueINS1E_23Sm100TmaWarpSpecializedILi4ELi2ELi32ELb1ELb0EEEJNS5_IJSG_SG_SH_EEENS5_IJNST_ISG_SC_EENST_INSA_ILi32EEESC_EEEEESJ_SK_SJ_SK_NS1E_6fusion15FusionCallbacksIS1I_NS1O_17LinCombPerRowBiasISJ_fSJ_SJ_fLi8ELNS_15FloatRoundStyleE2EEES1J_S1N_JEEENS4_5SM1004TMEM4LOAD26SM100_TMEM_LOAD_32dp32b32xENS4_13SM90_TMA_LOADENS12_INS13_ILi2ELi4ELi3EEES16_NST_INS5_IJS17_S1L_EEENS5_IJS1L_SC_EEEEEEENS4_39AutoVectorizingCopyWithAssumedAlignmentILi128EEENS4_14SM90_TMA_STOREES23_S25_S25_EEEvvEEEEvNT_6ParamsE) ;  /* 0xffffff5802307950 */ /* 0x000fea0003c3ffff */
        .weak           $__internal_1_$__cuda_sm10x_tcgen05_guardrail_trap_phase_invalid_during_alloc
        .type           $__internal_1_$__cuda_sm10x_tcgen05_guardrail_trap_phase_invalid_during_alloc,@function
        .size           $__internal_1_$__cuda_sm10x_tcgen05_guardrail_trap_phase_invalid_during_alloc,($__internal_2_$__cuda_sm10x_tcgen05_guardrail_trap_unallocated_columns_being_dealloced - $__internal_1_$__cuda_sm10x_tcgen05_guardrail_trap_phase_invalid_during_alloc)
$__internal_1_$__cuda_sm10x_tcgen05_guardrail_trap_phase_invalid_during_alloc:
[----:B------:R-:W-:Y:S05]  /*a740*/  BPT.TRAP 0x1 ;  /* 0x000000040000795c */ /* 0x000fea0000300000 */
[----:B------:R-:W-:-:S04]  /*a750*/  MOV R3, 0x0 ;  /* 0x0000000000037802 */ /* 0x000fc80000000f00 */
[----:B------:R-:W-:Y:S05]  /*a760*/  RET.REL.NODEC R2 `(_ZN7cutlass13device_kernelINS_4gemm6kernel13GemmUniversalIN4cute5tupleIJiiiiEEENS1_10collective13CollectiveMmaINS1_35MainloopSm100TmaUmmaWarpSpecializedILi8ELi2ELi4ENS5_IJNS4_1CILi2EEENSA_ILi1EEESC_EEEEENS5_IJNSA_ILi256EEENSA_ILi128EEENSA_ILi64EEEEEENS_6half_tENS5_IJlSC_lEEESJ_SK_NS4_8TiledMMAINS4_8MMA_AtomIJNS4_26SM100_MMA_F16BF16_2x1SM_SSISJ_SJ_fLi256ELi128ELNS4_4UMMA5MajorE0ELSP_0ELNSO_7ScaleInE0ELSQ_0EEEEEENS4_6LayoutINS5_IJSC_SC_SC_EEENS5_IJNSA_ILi0EEESV_SV_EEEEENS5_IJNS4_10UnderscoreESY_SY_EEEEENS4_18SM100_TMA_2SM_LOADENS4_14ComposedLayoutINS4_7SwizzleILi3ELi4ELi3EEENS4_18smem_ptr_flag_bitsILi16EEENST_INS5_IJNSA_ILi8EEESH_EEENS5_IJSH_SC_EEEEEEEvNS4_8identityES11_S1B_vS1C_EENS_8epilogue10collective18CollectiveEpilogueINS1E_23Sm100TmaWarpSpecializedILi4ELi2ELi32ELb1ELb0EEEJNS5_IJSG_SG_SH_EEENS5_IJNST_ISG_SC_EENST_INSA_ILi32EEESC_EEEEESJ_SK_SJ_SK_NS1E_6fusion15FusionCallbacksIS1I_NS1O_17LinCombPerRowBiasISJ_fSJ_SJ_fLi8ELNS_15FloatRoundStyleE2EEES1J_S1N_JEEENS4_5SM1004TMEM4LOAD26SM100_TMEM_LOAD_32dp32b32xENS4_13SM90_TMA_LOADENS12_INS13_ILi2ELi4ELi3EEES16_NST_INS5_IJS17_S1L_EEENS5_IJS1L_SC_EEEEEEENS4_39AutoVectorizingCopyWithAssumedAlignmentILi128EEENS4_14SM90_TMA_STOREES23_S25_S25_EEEvvEEEEvNT_6ParamsE) ;  /* 0xffffff5802247950 */ /* 0x000fea0003c3ffff */
        .weak           $__internal_2_$__cuda_sm10x_tcgen05_guardrail_trap_unallocated_columns_being_dealloced
        .type           $__internal_2_$__cuda_sm10x_tcgen05_guardrail_trap_unallocated_columns_being_dealloced,@function
        .size           $__internal_2_$__cuda_sm10x_tcgen05_guardrail_trap_unallocated_columns_being_dealloced,(.L_x_210 - $__internal_2_$__cuda_sm10x_tcgen05_guardrail_trap_unallocated_columns_being_dealloced)
$__internal_2_$__cuda_sm10x_tcgen05_guardrail_trap_unallocated_columns_being_dealloced:
[----:B------:R-:W-:Y:S05]  /*a770*/  BPT.TRAP 0x1 ;  /* 0x000000040000795c */ /* 0x000fea0000300000 */
[----:B------:R-:W-:-:S04]  /*a780*/  HFMA2 R3, -RZ, RZ, 0, 0 ;  /* 0x00000000ff037431 */ /* 0x000fc800000001ff */
[----:B------:R-:W-:Y:S05]  /*a790*/  RET.REL.NODEC R2 `(_ZN7cutlass13device_kernelINS_4gemm6kernel13GemmUniversalIN4cute5tupleIJiiiiEEENS1_10collective13CollectiveMmaINS1_35MainloopSm100TmaUmmaWarpSpecializedILi8ELi2ELi4ENS5_IJNS4_1CILi2EEENSA_ILi1EEESC_EEEEENS5_IJNSA_ILi256EEENSA_ILi128EEENSA_ILi64EEEEEENS_6half_tENS5_IJlSC_lEEESJ_SK_NS4_8TiledMMAINS4_8MMA_AtomIJNS4_26SM100_MMA_F16BF16_2x1SM_SSISJ_SJ_fLi256ELi128ELNS4_4UMMA5MajorE0ELSP_0ELNSO_7ScaleInE0ELSQ_0EEEEEENS4_6LayoutINS5_IJSC_SC_SC_EEENS5_IJNSA_ILi0EEESV_SV_EEEEENS5_IJNS4_10UnderscoreESY_SY_EEEEENS4_18SM100_TMA_2SM_LOADENS4_14ComposedLayoutINS4_7SwizzleILi3ELi4ELi3EEENS4_18smem_ptr_flag_bitsILi16EEENST_INS5_IJNSA_ILi8EEESH_EEENS5_IJSH_SC_EEEEEEEvNS4_8identityES11_S1B_vS1C_EENS_8epilogue10collective18CollectiveEpilogueINS1E_23Sm100TmaWarpSpecializedILi4ELi2ELi32ELb1ELb0EEEJNS5_IJSG_SG_SH_EEENS5_IJNST_ISG_SC_EENST_INSA_ILi32EEESC_EEEEESJ_SK_SJ_SK_NS1E_6fusion15FusionCallbacksIS1I_NS1O_17LinCombPerRowBiasISJ_fSJ_SJ_fLi8ELNS_15FloatRoundStyleE2EEES1J_S1N_JEEENS4_5SM1004TMEM4LOAD26SM100_TMEM_LOAD_32dp32b32xENS4_13SM90_TMA_LOADENS12_INS13_ILi2ELi4ELi3EEES16_NST_INS5_IJS17_S1L_EEENS5_IJS1L_SC_EEEEEEENS4_39AutoVectorizingCopyWithAssumedAlignmentILi128EEENS4_14SM90_TMA_STOREES23_S25_S25_EEEvvEEEEvNT_6ParamsE) ;  /* 0xffffff5802187950 */ /* 0x000fea0003c3ffff */
.L_x_209:
[----:B------:R-:W-:-:S00]  /*a7a0*/  BRA `(.L_x_209) ;  /* 0xfffffffc00fc7947 */ /* 0x000fc0000383ffff */
[----:B------:R-:W-:-:S00]  /*a7b0*/  NOP ;  /* 0x0000000000007918 */ /* 0x000fc00000000000 */
        /* <DEDUP_REMOVED lines=12> */
.L_x_210:


//--------------------- .nv.global.init           --------------------------
	.section	.nv.global.init,"aw",@progbits
.nv.global.init:
	.type		$str$27,@object
	.size		$str$27,($str$28 - $str$27)
$str$27:
        /*0000*/ 	.byte	0x28, 0x61, 0x64, 0x64, 0x72, 0x65, 0x73, 0x73, 0x20, 0x26, 0x20, 0x6d, 0x61, 0x73, 0x6b, 0x29
        /*0010*/ 	.byte	0x20, 0x3d, 0x3d, 0x20, 0x30, 0x00
	.type		$str$28,@object
	.size		$str$28,($str$26 - $str$28)
$str$28:
        /*0016*/ 	.byte	0x2f, 0x74, 0x6d, 0x70, 0x2f, 0x63, 0x75, 0x74, 0x6c, 0x61, 0x73, 0x73, 0x5f, 0x73, 0x77, 0x65
        /*0026*/ 	.byte	0x65, 0x70, 0x5f, 0x73, 0x72, 0x63, 0x2f, 0x69, 0x6e, 0x63, 0x6c, 0x75, 0x64, 0x65, 0x2f, 0x63
        /*0036*/ 	.byte	0x75, 0x74, 0x65, 0x2f, 0x70, 0x6f, 0x69, 0x6e, 0x74, 0x65, 0x72, 0x5f, 0x66, 0x6c, 0x61, 0x67
        /*0046*/ 	.byte	0x67, 0x65, 0x64, 0x2e, 0x68, 0x70, 0x70, 0x00
	.type		$str$26,@object
	.size		$str$26,($str$25 - $str$26)
$str$26:
        /*004e*/ 	.byte	0x2f, 0x74, 0x6d, 0x70, 0x2f, 0x63, 0x75, 0x74, 0x6c, 0x61, 0x73, 0x73, 0x5f, 0x73, 0x77, 0x65
        /*005e*/ 	.byte	0x65, 0x70, 0x5f, 0x73, 0x72, 0x63, 0x2f, 0x69, 0x6e, 0x63, 0x6c, 0x75, 0x64, 0x65, 0x2f, 0x63
        /*006e*/ 	.byte	0x75, 0x74, 0x65, 0x2f, 0x61, 0x74, 0x6f, 0x6d, 0x2f, 0x63, 0x6f, 0x70, 0x79, 0x5f, 0x74, 0x72
        /*007e*/ 	.byte	0x61, 0x69, 0x74, 0x73, 0x5f, 0x73, 0x6d, 0x31, 0x30, 0x30, 0x2e, 0x68, 0x70, 0x70, 0x00
	.type		$str$25,@object
	.size		$str$25,(__unnamed_1 - $str$25)
$str$25:
        /*008d*/ 	.byte	0x28, 0x28, 0x75, 0x69, 0x6e, 0x74, 0x33, 0x32, 0x5f, 0x74, 0x28, 0x74, 0x68, 0x72, 0x65, 0x61
        /*009d*/ 	.byte	0x64, 0x49, 0x64, 0x78, 0x2e, 0x78, 0x29, 0x20, 0x2f, 0x20, 0x33, 0x32, 0x29, 0x20, 0x25, 0x20
        /*00ad*/ 	.byte	0x34, 0x29, 0x20, 0x3d, 0x3d, 0x20, 0x28, 0x28, 0x28, 0x74, 0x6d, 0x65, 0x6d, 0x5f, 0x61, 0x64
        /*00bd*/ 	.byte	0x64, 0x72, 0x20, 0x3e, 0x3e, 0x20, 0x31, 0x36, 0x29, 0x20, 0x2f, 0x20, 0x33, 0x32, 0x29, 0x20
        /*00cd*/ 	.byte	0x25, 0x20, 0x34, 0x29, 0x00
	.type		__unnamed_1,@object
	.size		__unnamed_1,(__unnamed_2 - __unnamed_1)
__unnamed_1:
        /*00d2*/ 	.byte	0x61, 0x75, 0x74, 0x6f, 0x20, 0x63, 0x75, 0x74, 0x65, 0x3a, 0x3a, 0x61, 0x73, 0x5f, 0x70, 0x6f
        /* <DEDUP_REMOVED lines=24> */
        /*0262*/ 	.byte	0x3e, 0x3e, 0x3e, 0x3e, 0x5d, 0x00
	.type		__unnamed_2,@object
	.size		__unnamed_2,(.L_2 - __unnamed_2)
__unnamed_2:
        /* <DEDUP_REMOVED lines=42> */
        /*0508*/ 	.byte	0x3e, 0x3e, 0x5d, 0x00
.L_2:


//--------------------- .nv.shared._ZN7cutlass13device_kernelINS_4gemm6kernel13GemmUniversalIN4cute5tupleIJiiiiEEENS1_10collective13CollectiveMmaINS1_35MainloopSm100TmaUmmaWarpSpecializedILi8ELi2ELi4ENS5_IJNS4_1CILi2EEENSA_ILi1EEESC_EEEEENS5_IJNSA_ILi256EEENSA_ILi128EEENSA_ILi64EEEEEENS_6half_tENS5_IJlSC_lEEESJ_SK_NS4_8TiledMMAINS4_8MMA_AtomIJNS4_26SM100_MMA_F16BF16_2x1SM_SSISJ_SJ_fLi256ELi128ELNS4_4UMMA5MajorE0ELSP_0ELNSO_7ScaleInE0ELSQ_0EEEEEENS4_6LayoutINS5_IJSC_SC_SC_EEENS5_IJNSA_ILi0EEESV_SV_EEEEENS5_IJNS4_10UnderscoreESY_SY_EEEEENS4_18SM100_TMA_2SM_LOADENS4_14ComposedLayoutINS4_7SwizzleILi3ELi4ELi3EEENS4_18smem_ptr_flag_bitsILi16EEENST_INS5_IJNSA_ILi8EEESH_EEENS5_IJSH_SC_EEEEEEEvNS4_8identityES11_S1B_vS1C_EENS_8epilogue10collective18CollectiveEpilogueINS1E_23Sm100TmaWarpSpecializedILi4ELi2ELi32ELb1ELb0EEEJNS5_IJSG_SG_SH_EEENS5_IJNST_ISG_SC_EENST_INSA_ILi32EEESC_EEEEESJ_SK_SJ_SK_NS1E_6fusion15FusionCallbacksIS1I_NS1O_17LinCombPerRowBiasISJ_fSJ_SJ_fLi8ELNS_15FloatRoundStyleE2EEES1J_S1N_JEEENS4_5SM1004TMEM4LOAD26SM100_TMEM_LOAD_32dp32b32xENS4_13SM90_TMA_LOADENS12_INS13_ILi2ELi4ELi3EEES16_NST_INS5_IJS17_S1L_EEENS5_IJS1L_SC_EEEEEEENS4_39AutoVectorizingCopyWithAssumedAlignmentILi128EEENS4_14SM90_TMA_STOREES23_S25_S25_EEEvvEEEEvNT_6ParamsE --------------------------
	.section	.nv.shared._ZN7cutlass13device_kernelINS_4gemm6kernel13GemmUniversalIN4cute5tupleIJiiiiEEENS1_10collective13CollectiveMmaINS1_35MainloopSm100TmaUmmaWarpSpecializedILi8ELi2ELi4ENS5_IJNS4_1CILi2EEENSA_ILi1EEESC_EEEEENS5_IJNSA_ILi256EEENSA_ILi128EEENSA_ILi64EEEEEENS_6half_tENS5_IJlSC_lEEESJ_SK_NS4_8TiledMMAINS4_8MMA_AtomIJNS4_26SM100_MMA_F16BF16_2x1SM_SSISJ_SJ_fLi256ELi128ELNS4_4UMMA5MajorE0ELSP_0ELNSO_7ScaleInE0ELSQ_0EEEEEENS4_6LayoutINS5_IJSC_SC_SC_EEENS5_IJNSA_ILi0EEESV_SV_EEEEENS5_IJNS4_10UnderscoreESY_SY_EEEEENS4_18SM100_TMA_2SM_LOADENS4_14ComposedLayoutINS4_7SwizzleILi3ELi4ELi3EEENS4_18smem_ptr_flag_bitsILi16EEENST_INS5_IJNSA_ILi8EEESH_EEENS5_IJSH_SC_EEEEEEEvNS4_8identityES11_S1B_vS1C_EENS_8epilogue10collective18CollectiveEpilogueINS1E_23Sm100TmaWarpSpecializedILi4ELi2ELi32ELb1ELb0EEEJNS5_IJSG_SG_SH_EEENS5_IJNST_ISG_SC_EENST_INSA_ILi32EEESC_EEEEESJ_SK_SJ_SK_NS1E_6fusion15FusionCallbacksIS1I_NS1O_17LinCombPerRowBiasISJ_fSJ_SJ_fLi8ELNS_15FloatRoundStyleE2EEES1J_S1N_JEEENS4_5SM1004TMEM4LOAD26SM100_TMEM_LOAD_32dp32b32xENS4_13SM90_TMA_LOADENS12_INS13_ILi2ELi4ELi3EEES16_NST_INS5_IJS17_S1L_EEENS5_IJS1L_SC_EEEEEEENS4_39AutoVectorizingCopyWithAssumedAlignmentILi128EEENS4_14SM90_TMA_STOREES23_S25_S25_EEEvvEEEEvNT_6ParamsE,"aw",@nobits
	.sectionflags	@""
	.align	16
	.zero		1024


//--------------------- .nv.shared.reserved.0     --------------------------
	.section	.nv.shared.reserved.0,"aw",@nobits
	.weak		__nv_reservedSMEM_offset_0_alias
	.size		__nv_reservedSMEM_offset_0_alias, 0, 64
	.other		__nv_reservedSMEM_offset_0_alias,@"STO_CUDA_RESERVED_SHARED STV_DEFAULT"
__nv_reservedSMEM_offset_0_alias:
	.zero		0
.nv.shared.reserved.0:
	.zero		64
	.weak		__nv_reservedSMEM_tcgen05_partition
	.type		__nv_reservedSMEM_tcgen05_partition,@object
	.size		__nv_reservedSMEM_tcgen05_partition,(.L_0 - __nv_reservedSMEM_tcgen05_partition)
__nv_reservedSMEM_tcgen05_partition:
	.zero		32
.L_0:


//--------------------- .nv.global                --------------------------
	.section	.nv.global,"aw",@nobits
.nv.global:
	.type		_ZN39_INTERNAL_3b7d5b44_4_k_cu_3485cdc7_28984cute1_E,@object
	.size		_ZN39_INTERNAL_3b7d5b44_4_k_cu_3485cdc7_28984cute1_E,(_ZN39_INTERNAL_3b7d5b44_4_k_cu_3485cdc7_28984cuda3std3__45__cpo6cbeginE - _ZN39_INTERNAL_3b7d5b44_4_k_cu_3485cdc7_28984cute1_E)
_ZN39_INTERNAL_3b7d5b44_4_k_cu_3485cdc7_28984cute1_E:
	.zero		1
	.type		_ZN39_INTERNAL_3b7d5b44_4_k_cu_3485cdc7_28984cuda3std3__45__cpo6cbeginE,@object
	.size		_ZN39_INTERNAL_3b7d5b44_4_k_cu_3485cdc7_28984cuda3std3__45__cpo6cbeginE,(_ZN39_INTERNAL_3b7d5b44_4_k_cu_3485cdc7_28984cuda3std3__48in_placeE - _ZN39_INTERNAL_3b7d5b44_4_k_cu_3485cdc7_28984cuda3std3__45__cpo6cbeginE)
_ZN39_INTERNAL_3b7d5b44_4_k_cu_3485cdc7_28984cuda3std3__45__cpo6cbeginE:
	.zero		1
	.type		_ZN39_INTERNAL_3b7d5b44_4_k_cu_3485cdc7_28984cuda3std3__48in_placeE,@object
	.size		_ZN39_INTERNAL_3b7d5b44_4_k_cu_3485cdc7_28984cuda3std3__48in_placeE,(_ZN39_INTERNAL_3b7d5b44_4_k_cu_3485cdc7_28984cuda3std6ranges3__45__cpo9iter_moveE - _ZN39_INTERNAL_3b7d5b44_4_k_cu_3485cdc7_28984cuda3std3__48in_placeE)
_ZN39_INTERNAL_3b7d5b44_4_k_cu_3485cdc7_28984cuda3std3__48in_placeE:
	.zero		1
	.type		_ZN39_INTERNAL_3b7d5b44_4_k_cu_3485cdc7_28984cuda3std6ranges3__45__cpo9iter_moveE,@object
	.size		_ZN39_INTERNAL_3b7d5b44_4_k_cu_3485cdc7_28984cuda3std6ranges3__45__cpo9iter_moveE,(_ZN39_INTERNAL_3b7d5b44_4_k_cu_3485cdc7_28984cuda3std3__45__cpo5beginE - _ZN39_INTERNAL_3b7d5b44_4_k_cu_3485cdc7_28984cuda3std6ranges3__45__cpo9iter_moveE)
_ZN39_INTERNAL_3b7d5b44_4_k_cu_3485cdc7_28984cuda3std6ranges3__45__cpo9iter_moveE:
	.zero		1
	.type		_ZN39_INTERNAL_3b7d5b44_4_k_cu_3485cdc7_28984cuda3std3__45__cpo5beginE,@object
	.size		_ZN39_INTERNAL_3b7d5b44_4_k_cu_3485cdc7_28984cuda3std3__45__cpo5beginE,(_ZN39_INTERNAL_3b7d5b44_4_k_cu_3485cdc7_28984cuda3std3__441_GLOBAL__N__3b7d5b44_4_k_cu_3485cdc7_28986ignoreE - _ZN39_INTERNAL_3b7d5b44_4_k_cu_3485cdc7_28984cuda3std3__45__cpo5beginE)
_ZN39_INTERNAL_3b7d5b44_4_k_cu_3485cdc7_28984cuda3std3__45__cpo5beginE:
	.zero		1
	.type		_ZN39_INTERNAL_3b7d5b44_4_k_cu_3485cdc7_28984cuda3std3__441_GLOBAL__N__3b7d5b44_4_k_cu_3485cdc7_28986ignoreE,@object
	.size		_ZN39_INTERNAL_3b7d5b44_4_k_cu_3485cdc7_28984cuda3std3__441_GLOBAL__N__3b7d5b44_4_k_cu_3485cdc7_28986ignoreE,(_ZN39_INTERNAL_3b7d5b44_4_k_cu_3485cdc7_28984cute7productE - _ZN39_INTERNAL_3b7d5b44_4_k_cu_3485cdc7_28984cuda3std3__441_GLOBAL__N__3b7d5b44_4_k_cu_3485cdc7_28986ignoreE)
_ZN39_INTERNAL_3b7d5b44_4_k_cu_3485cdc7_28984cuda3std3__441_GLOBAL__N__3b7d5b44_4_k_cu_3485cdc7_28986ignoreE:
	.zero		1
	.type		_ZN39_INTERNAL_3b7d5b44_4_k_cu_3485cdc7_28984cute7productE,@object
	.size		_ZN39_INTERNAL_3b7d5b44_4_k_cu_3485cdc7_28984cute7productE,(_ZN39_INTERNAL_3b7d5b44_4_k_cu_3485cdc7_28984cuda3std3__45__cpo3endE - _ZN39_INTERNAL_3b7d5b44_4_k_cu_3485cdc7_28984cute7productE)
_ZN39_INTERNAL_3b7d5b44_4_k_cu_3485cdc7_28984cute7productE:
	.zero		1
	.type		_ZN39_INTERNAL_3b7d5b44_4_k_cu_3485cdc7_28984cuda3std3__45__cpo3endE,@object
	.size		_ZN39_INTERNAL_3b7d5b44_4_k_cu_3485cdc7_28984cuda3std3__45__cpo3endE,(_ZN39_INTERNAL_3b7d5b44_4_k_cu_3485cdc7_28984cuda3std3__419piecewise_constructE - _ZN39_INTERNAL_3b7d5b44_4_k_cu_3485cdc7_28984cuda3std3__45__cpo3endE)
_ZN39_INTERNAL_3b7d5b44_4_k_cu_3485cdc7_28984cuda3std3__45__cpo3endE:
	.zero		1
	.type		_ZN39_INTERNAL_3b7d5b44_4_k_cu_3485cdc7_28984cuda3std3__419piecewise_constructE,@object
	.size		_ZN39_INTERNAL_3b7d5b44_4_k_cu_3485cdc7_28984cuda3std3__419piecewise_constructE,(_ZN39_INTERNAL_3b7d5b44_4_k_cu_3485cdc7_28984cuda3std3__45__cpo4cendE - _ZN39_INTERNAL_3b7d5b44_4_k_cu_3485cdc7_28984cuda3std3__419piecewise_constructE)
_ZN39_INTERNAL_3b7d5b44_4_k_cu_3485cdc7_28984cuda3std3__419piecewise_constructE:
	.zero		1
	.type		_ZN39_INTERNAL_3b7d5b44_4_k_cu_3485cdc7_28984cuda3std3__45__cpo4cendE,@object
	.size		_ZN39_INTERNAL_3b7d5b44_4_k_cu_3485cdc7_28984cuda3std3__45__cpo4cendE,(_ZN39_INTERNAL_3b7d5b44_4_k_cu_3485cdc7_28984cuda3std6ranges3__45__cpo4swapE - _ZN39_INTERNAL_3b7d5b44_4_k_cu_3485cdc7_28984cuda3std3__45__cpo4cendE)
_ZN39_INTERNAL_3b7d5b44_4_k_cu_3485cdc7_28984cuda3std3__45__cpo4cendE:
	.zero		1
	.type		_ZN39_INTERNAL_3b7d5b44_4_k_cu_3485cdc7_28984cuda3std6ranges3__45__cpo4swapE,@object
	.size		_ZN39_INTERNAL_3b7d5b44_4_k_cu_3485cdc7_28984cuda3std6ranges3__45__cpo4swapE,(.L_10 - _ZN39_INTERNAL_3b7d5b44_4_k_cu_3485cdc7_28984cuda3std6ranges3__45__cpo4swapE)
_ZN39_INTERNAL_3b7d5b44_4_k_cu_3485cdc7_28984cuda3std6ranges3__45__cpo4swapE:
	.zero		1
.L_10:


//--------------------- .nv.constant0._ZN7cutlass13device_kernelINS_4gemm6kernel13GemmUniversalIN4cute5tupleIJiiiiEEENS1_10collective13CollectiveMmaINS1_35MainloopSm100TmaUmmaWarpSpecializedILi8ELi2ELi4ENS5_IJNS4_1CILi2EEENSA_ILi1EEESC_EEEEENS5_IJNSA_ILi256EEENSA_ILi128EEENSA_ILi64EEEEEENS_6half_tENS5_IJlSC_lEEESJ_SK_NS4_8TiledMMAINS4_8MMA_AtomIJNS4_26SM100_MMA_F16BF16_2x1SM_SSISJ_SJ_fLi256ELi128ELNS4_4UMMA5MajorE0ELSP_0ELNSO_7ScaleInE0ELSQ_0EEEEEENS4_6LayoutINS5_IJSC_SC_SC_EEENS5_IJNSA_ILi0EEESV_SV_EEEEENS5_IJNS4_10UnderscoreESY_SY_EEEEENS4_18SM100_TMA_2SM_LOADENS4_14ComposedLayoutINS4_7SwizzleILi3ELi4ELi3EEENS4_18smem_ptr_flag_bitsILi16EEENST_INS5_IJNSA_ILi8EEESH_EEENS5_IJSH_SC_EEEEEEEvNS4_8identityES11_S1B_vS1C_EENS_8epilogue10collective18CollectiveEpilogueINS1E_23Sm100TmaWarpSpecializedILi4ELi2ELi32ELb1ELb0EEEJNS5_IJSG_SG_SH_EEENS5_IJNST_ISG_SC_EENST_INSA_ILi32EEESC_EEEEESJ_SK_SJ_SK_NS1E_6fusion15FusionCallbacksIS1I_NS1O_17LinCombPerRowBiasISJ_fSJ_SJ_fLi8ELNS_15FloatRoundStyleE2EEES1J_S1N_JEEENS4_5SM1004TMEM4LOAD26SM100_TMEM_LOAD_32dp32b32xENS4_13SM90_TMA_LOADENS12_INS13_ILi2ELi4ELi3EEES16_NST_INS5_IJS17_S1L_EEENS5_IJS1L_SC_EEEEEEENS4_39AutoVectorizingCopyWithAssumedAlignmentILi128EEENS4_14SM90_TMA_STOREES23_S25_S25_EEEvvEEEEvNT_6ParamsE --------------------------
	.section	.nv.constant0._ZN7cutlass13device_kernelINS_4gemm6kernel13GemmUniversalIN4cute5tupleIJiiiiEEENS1_10collective13CollectiveMmaINS1_35MainloopSm100TmaUmmaWarpSpecializedILi8ELi2ELi4ENS5_IJNS4_1CILi2EEENSA_ILi1EEESC_EEEEENS5_IJNSA_ILi256EEENSA_ILi128EEENSA_ILi64EEEEEENS_6half_tENS5_IJlSC_lEEESJ_SK_NS4_8TiledMMAINS4_8MMA_AtomIJNS4_26SM100_MMA_F16BF16_2x1SM_SSISJ_SJ_fLi256ELi128ELNS4_4UMMA5MajorE0ELSP_0ELNSO_7ScaleInE0ELSQ_0EEEEEENS4_6LayoutINS5_IJSC_SC_SC_EEENS5_IJNSA_ILi0EEESV_SV_EEEEENS5_IJNS4_10UnderscoreESY_SY_EEEEENS4_18SM100_TMA_2SM_LOADENS4_14ComposedLayoutINS4_7SwizzleILi3ELi4ELi3EEENS4_18smem_ptr_flag_bitsILi16EEENST_INS5_IJNSA_ILi8EEESH_EEENS5_IJSH_SC_EEEEEEEvNS4_8identityES11_S1B_vS1C_EENS_8epilogue10collective18CollectiveEpilogueINS1E_23Sm100TmaWarpSpecializedILi4ELi2ELi32ELb1ELb0EEEJNS5_IJSG_SG_SH_EEENS5_IJNST_ISG_SC_EENST_INSA_ILi32EEESC_EEEEESJ_SK_SJ_SK_NS1E_6fusion15FusionCallbacksIS1I_NS1O_17LinCombPerRowBiasISJ_fSJ_SJ_fLi8ELNS_15FloatRoundStyleE2EEES1J_S1N_JEEENS4_5SM1004TMEM4LOAD26SM100_TMEM_LOAD_32dp32b32xENS4_13SM90_TMA_LOADENS12_INS13_ILi2ELi4ELi3EEES16_NST_INS5_IJS17_S1L_EEENS5_IJS1L_SC_EEEEEEENS4_39AutoVectorizingCopyWithAssumedAlignmentILi128EEENS4_14SM90_TMA_STOREES23_S25_S25_EEEvvEEEEvNT_6ParamsE,"a",@progbits
	.sectionflags	@""
	.align	4
.nv.constant0._ZN7cutlass13device_kernelINS_4gemm6kernel13GemmUniversalIN4cute5tupleIJiiiiEEENS1_10collective13CollectiveMmaINS1_35MainloopSm100TmaUmmaWarpSpecializedILi8ELi2ELi4ENS5_IJNS4_1CILi2EEENSA_ILi1EEESC_EEEEENS5_IJNSA_ILi256EEENSA_ILi128EEENSA_ILi64EEEEEENS_6half_tENS5_IJlSC_lEEESJ_SK_NS4_8TiledMMAINS4_8MMA_AtomIJNS4_26SM100_MMA_F16BF16_2x1SM_SSISJ_SJ_fLi256ELi128ELNS4_4UMMA5MajorE0ELSP_0ELNSO_7ScaleInE0ELSQ_0EEEEEENS4_6LayoutINS5_IJSC_SC_SC_EEENS5_IJNSA_ILi0EEESV_SV_EEEEENS5_IJNS4_10UnderscoreESY_SY_EEEEENS4_18SM100_TMA_2SM_LOADENS4_14ComposedLayoutINS4_7SwizzleILi3ELi4ELi3EEENS4_18smem_ptr_flag_bitsILi16EEENST_INS5_IJNSA_ILi8EEESH_EEENS5_IJSH_SC_EEEEEEEvNS4_8identityES11_S1B_vS1C_EENS_8epilogue10collective18CollectiveEpilogueINS1E_23Sm100TmaWarpSpecializedILi4ELi2ELi32ELb1ELb0EEEJNS5_IJSG_SG_SH_EEENS5_IJNST_ISG_SC_EENST_INSA_ILi32EEESC_EEEEESJ_SK_SJ_SK_NS1E_6fusion15FusionCallbacksIS1I_NS1O_17LinCombPerRowBiasISJ_fSJ_SJ_fLi8ELNS_15FloatRoundStyleE2EEES1J_S1N_JEEENS4_5SM1004TMEM4LOAD26SM100_TMEM_LOAD_32dp32b32xENS4_13SM90_TMA_LOADENS12_INS13_ILi2ELi4ELi3EEES16_NST_INS5_IJS17_S1L_EEENS5_IJS1L_SC_EEEEEEENS4_39AutoVectorizingCopyWithAssumedAlignmentILi128EEENS4_14SM90_TMA_STOREES23_S25_S25_EEEvvEEEEvNT_6ParamsE:
	.zero		2944


//--------------------- SYMBOLS --------------------------

	.type		.nv.reservedSmem.offset0,@object
	.size		.nv.reservedSmem.offset0,0x4
	.type		.nv.reservedSmem.cap,@object
	.size		.nv.reservedSmem.cap,0x4
	.type		__assertfail,@function
